//
// Generated by NVIDIA NVVM Compiler
//
// Compiler Build ID: CL-36424714
// Cuda compilation tools, release 13.0, V13.0.88
// Based on NVVM 20.0.0
//

.version 9.0
.target sm_100
.address_size 64

	// .globl	_Z8sumRandCPiS_iiiii

.visible .entry _Z8sumRandCPiS_iiiii(
	.param .u64 .ptr .align 1 _Z8sumRandCPiS_iiiii_param_0,
	.param .u64 .ptr .align 1 _Z8sumRandCPiS_iiiii_param_1,
	.param .u32 _Z8sumRandCPiS_iiiii_param_2,
	.param .u32 _Z8sumRandCPiS_iiiii_param_3,
	.param .u32 _Z8sumRandCPiS_iiiii_param_4,
	.param .u32 _Z8sumRandCPiS_iiiii_param_5,
	.param .u32 _Z8sumRandCPiS_iiiii_param_6
)
{
	.reg .pred 	%p<8>;
	.reg .b32 	%r<82>;
	.reg .b64 	%rd<29>;

	ld.param.u64 	%rd3, [_Z8sumRandCPiS_iiiii_param_0];
	ld.param.u64 	%rd4, [_Z8sumRandCPiS_iiiii_param_1];
	ld.param.u32 	%r23, [_Z8sumRandCPiS_iiiii_param_2];
	ld.param.u32 	%r19, [_Z8sumRandCPiS_iiiii_param_3];
	ld.param.u32 	%r20, [_Z8sumRandCPiS_iiiii_param_4];
	ld.param.u32 	%r21, [_Z8sumRandCPiS_iiiii_param_5];
	ld.param.u32 	%r22, [_Z8sumRandCPiS_iiiii_param_6];
	cvta.to.global.u64 	%rd1, %rd4;
	cvta.to.global.u64 	%rd2, %rd3;
	mov.u32 	%r24, %ntid.x;
	mov.u32 	%r25, %ctaid.x;
	mov.u32 	%r26, %tid.x;
	mad.lo.s32 	%r27, %r24, %r25, %r26;
	mul.lo.s32 	%r81, %r22, %r27;
	setp.lt.s32 	%p1, %r22, 1;
	mul.lo.s32 	%r2, %r19, %r23;
	setp.ge.s32 	%p2, %r81, %r2;
	or.pred  	%p3, %p1, %p2;
	@%p3 bra 	$L__BB0_8;
	add.s32 	%r28, %r20, -1;
	mul.lo.s32 	%r3, %r21, %r28;
	not.b32 	%r29, %r81;
	add.s32 	%r30, %r2, %r29;
	add.s32 	%r31, %r22, -1;
	min.u32 	%r32, %r30, %r31;
	add.s32 	%r4, %r32, 1;
	and.b32  	%r5, %r4, 3;
	setp.lt.u32 	%p4, %r32, 3;
	@%p4 bra 	$L__BB0_5;
	add.s32 	%r78, %r81, 1;
	and.b32  	%r33, %r4, -4;
	neg.s32 	%r77, %r33;
$L__BB0_3:
	add.s32 	%r34, %r78, -1;
	div.s32 	%r35, %r34, %r19;
	mul.lo.s32 	%r36, %r35, %r19;
	sub.s32 	%r37, %r34, %r36;
	mul.wide.s32 	%rd5, %r34, 4;
	add.s64 	%rd6, %rd2, %rd5;
	ld.global.u32 	%r38, [%rd6];
	mad.lo.s32 	%r39, %r21, %r35, %r21;
	mul.wide.s32 	%rd7, %r39, 4;
	add.s64 	%rd8, %rd1, %rd7;
	add.s32 	%r40, %r37, %r3;
	mul.wide.s32 	%rd9, %r40, 4;
	add.s64 	%rd10, %rd1, %rd9;
	atom.global.add.u32 	%r41, [%rd8+-4], %r38;
	atom.global.add.u32 	%r42, [%rd10], %r38;
	add.s32 	%r43, %r78, 2;
	div.s32 	%r44, %r78, %r19;
	mul.lo.s32 	%r45, %r44, %r19;
	sub.s32 	%r46, %r78, %r45;
	ld.global.u32 	%r47, [%rd6+4];
	mad.lo.s32 	%r48, %r21, %r44, %r21;
	mul.wide.s32 	%rd11, %r48, 4;
	add.s64 	%rd12, %rd1, %rd11;
	add.s32 	%r49, %r46, %r3;
	mul.wide.s32 	%rd13, %r49, 4;
	add.s64 	%rd14, %rd1, %rd13;
	atom.global.add.u32 	%r50, [%rd12+-4], %r47;
	atom.global.add.u32 	%r51, [%rd14], %r47;
	add.s32 	%r52, %r78, 1;
	div.s32 	%r53, %r52, %r19;
	mul.lo.s32 	%r54, %r53, %r19;
	sub.s32 	%r55, %r52, %r54;
	ld.global.u32 	%r56, [%rd6+8];
	mad.lo.s32 	%r57, %r21, %r53, %r21;
	mul.wide.s32 	%rd15, %r57, 4;
	add.s64 	%rd16, %rd1, %rd15;
	add.s32 	%r58, %r55, %r3;
	mul.wide.s32 	%rd17, %r58, 4;
	add.s64 	%rd18, %rd1, %rd17;
	atom.global.add.u32 	%r59, [%rd16+-4], %r56;
	atom.global.add.u32 	%r60, [%rd18], %r56;
	div.s32 	%r61, %r43, %r19;
	mul.lo.s32 	%r62, %r61, %r19;
	sub.s32 	%r63, %r43, %r62;
	ld.global.u32 	%r64, [%rd6+12];
	mad.lo.s32 	%r65, %r21, %r61, %r21;
	mul.wide.s32 	%rd19, %r65, 4;
	add.s64 	%rd20, %rd1, %rd19;
	add.s32 	%r66, %r63, %r3;
	mul.wide.s32 	%rd21, %r66, 4;
	add.s64 	%rd22, %rd1, %rd21;
	atom.global.add.u32 	%r67, [%rd20+-4], %r64;
	atom.global.add.u32 	%r68, [%rd22], %r64;
	add.s32 	%r78, %r78, 4;
	add.s32 	%r77, %r77, 4;
	setp.ne.s32 	%p5, %r77, 0;
	@%p5 bra 	$L__BB0_3;
	add.s32 	%r81, %r78, -1;
$L__BB0_5:
	setp.eq.s32 	%p6, %r5, 0;
	@%p6 bra 	$L__BB0_8;
	neg.s32 	%r80, %r5;
$L__BB0_7:
	.pragma "nounroll";
	mul.wide.s32 	%rd23, %r81, 4;
	add.s64 	%rd24, %rd2, %rd23;
	div.s32 	%r69, %r81, %r19;
	mul.lo.s32 	%r70, %r69, %r19;
	sub.s32 	%r71, %r81, %r70;
	ld.global.u32 	%r72, [%rd24];
	mad.lo.s32 	%r73, %r21, %r69, %r21;
	mul.wide.s32 	%rd25, %r73, 4;
	add.s64 	%rd26, %rd1, %rd25;
	add.s32 	%r74, %r71, %r3;
	mul.wide.s32 	%rd27, %r74, 4;
	add.s64 	%rd28, %rd1, %rd27;
	atom.global.add.u32 	%r75, [%rd26+-4], %r72;
	atom.global.add.u32 	%r76, [%rd28], %r72;
	add.s32 	%r81, %r81, 1;
	add.s32 	%r80, %r80, 1;
	setp.ne.s32 	%p7, %r80, 0;
	@%p7 bra 	$L__BB0_7;
$L__BB0_8:
	ret;

}
	// .globl	_Z7findMinPiS_iiiii
.visible .entry _Z7findMinPiS_iiiii(
	.param .u64 .ptr .align 1 _Z7findMinPiS_iiiii_param_0,
	.param .u64 .ptr .align 1 _Z7findMinPiS_iiiii_param_1,
	.param .u32 _Z7findMinPiS_iiiii_param_2,
	.param .u32 _Z7findMinPiS_iiiii_param_3,
	.param .u32 _Z7findMinPiS_iiiii_param_4,
	.param .u32 _Z7findMinPiS_iiiii_param_5,
	.param .u32 _Z7findMinPiS_iiiii_param_6
)
{
	.reg .pred 	%p<33>;
	.reg .b32 	%r<98>;
	.reg .b64 	%rd<16>;

	ld.param.u64 	%rd4, [_Z7findMinPiS_iiiii_param_1];
	ld.param.u32 	%r30, [_Z7findMinPiS_iiiii_param_2];
	ld.param.u32 	%r31, [_Z7findMinPiS_iiiii_param_3];
	ld.param.u32 	%r34, [_Z7findMinPiS_iiiii_param_4];
	ld.param.u32 	%r32, [_Z7findMinPiS_iiiii_param_5];
	ld.param.u32 	%r33, [_Z7findMinPiS_iiiii_param_6];
	cvta.to.global.u64 	%rd1, %rd4;
	mov.u32 	%r35, %ntid.x;
	mov.u32 	%r36, %ctaid.x;
	mov.u32 	%r37, %tid.x;
	mad.lo.s32 	%r38, %r35, %r36, %r37;
	mul.lo.s32 	%r97, %r33, %r38;
	mul.lo.s32 	%r39, %r32, %r34;
	cvt.s64.s32 	%rd2, %r39;
	setp.lt.s32 	%p1, %r33, 1;
	mul.lo.s32 	%r2, %r31, %r30;
	setp.ge.s32 	%p2, %r97, %r2;
	or.pred  	%p3, %p1, %p2;
	@%p3 bra 	$L__BB1_18;
	shl.b64 	%rd5, %rd2, 2;
	add.s64 	%rd3, %rd1, %rd5;
	add.s32 	%r3, %r30, -1;
	add.s32 	%r4, %r31, -1;
	not.b32 	%r40, %r97;
	add.s32 	%r41, %r2, %r40;
	add.s32 	%r42, %r33, -1;
	min.u32 	%r43, %r41, %r42;
	add.s32 	%r5, %r43, 1;
	and.b32  	%r6, %r5, 3;
	setp.lt.u32 	%p4, %r43, 3;
	@%p4 bra 	$L__BB1_13;
	add.s32 	%r94, %r97, 1;
	and.b32  	%r44, %r5, -4;
	neg.s32 	%r93, %r44;
$L__BB1_3:
	add.s32 	%r45, %r94, -1;
	div.s32 	%r46, %r45, %r31;
	mul.lo.s32 	%r47, %r46, %r31;
	sub.s32 	%r12, %r45, %r47;
	setp.ne.s32 	%p5, %r46, %r3;
	setp.ne.s32 	%p6, %r12, %r4;
	and.pred  	%p7, %p5, %p6;
	@%p7 bra 	$L__BB1_5;
	setp.ne.s32 	%p8, %r46, %r3;
	setp.eq.s32 	%p9, %r46, %r3;
	selp.u32 	%r48, 1, 0, %p9;
	add.s32 	%r49, %r46, %r48;
	selp.u32 	%r50, 1, 0, %p8;
	add.s32 	%r51, %r12, %r50;
	mad.lo.s32 	%r52, %r49, %r32, %r51;
	mul.wide.s32 	%rd6, %r52, 4;
	add.s64 	%rd7, %rd1, %rd6;
	ld.global.u32 	%r53, [%rd7];
	atom.global.min.s32 	%r54, [%rd3+-4], %r53;
$L__BB1_5:
	div.s32 	%r55, %r94, %r31;
	mul.lo.s32 	%r56, %r55, %r31;
	sub.s32 	%r14, %r94, %r56;
	setp.ne.s32 	%p10, %r55, %r3;
	setp.ne.s32 	%p11, %r14, %r4;
	and.pred  	%p12, %p10, %p11;
	@%p12 bra 	$L__BB1_7;
	setp.ne.s32 	%p13, %r55, %r3;
	setp.eq.s32 	%p14, %r55, %r3;
	selp.u32 	%r57, 1, 0, %p14;
	add.s32 	%r58, %r55, %r57;
	selp.u32 	%r59, 1, 0, %p13;
	add.s32 	%r60, %r14, %r59;
	mad.lo.s32 	%r61, %r58, %r32, %r60;
	mul.wide.s32 	%rd8, %r61, 4;
	add.s64 	%rd9, %rd1, %rd8;
	ld.global.u32 	%r62, [%rd9];
	atom.global.min.s32 	%r63, [%rd3+-4], %r62;
$L__BB1_7:
	add.s32 	%r64, %r94, 1;
	div.s32 	%r65, %r64, %r31;
	mul.lo.s32 	%r66, %r65, %r31;
	sub.s32 	%r16, %r64, %r66;
	setp.ne.s32 	%p15, %r65, %r3;
	setp.ne.s32 	%p16, %r16, %r4;
	and.pred  	%p17, %p15, %p16;
	@%p17 bra 	$L__BB1_9;
	setp.ne.s32 	%p18, %r65, %r3;
	setp.eq.s32 	%p19, %r65, %r3;
	selp.u32 	%r67, 1, 0, %p19;
	add.s32 	%r68, %r65, %r67;
	selp.u32 	%r69, 1, 0, %p18;
	add.s32 	%r70, %r16, %r69;
	mad.lo.s32 	%r71, %r68, %r32, %r70;
	mul.wide.s32 	%rd10, %r71, 4;
	add.s64 	%rd11, %rd1, %rd10;
	ld.global.u32 	%r72, [%rd11];
	atom.global.min.s32 	%r73, [%rd3+-4], %r72;
$L__BB1_9:
	add.s32 	%r74, %r94, 2;
	div.s32 	%r75, %r74, %r31;
	mul.lo.s32 	%r76, %r75, %r31;
	sub.s32 	%r18, %r74, %r76;
	setp.ne.s32 	%p20, %r75, %r3;
	setp.ne.s32 	%p21, %r18, %r4;
	and.pred  	%p22, %p20, %p21;
	@%p22 bra 	$L__BB1_11;
	setp.ne.s32 	%p23, %r75, %r3;
	setp.eq.s32 	%p24, %r75, %r3;
	selp.u32 	%r77, 1, 0, %p24;
	add.s32 	%r78, %r75, %r77;
	selp.u32 	%r79, 1, 0, %p23;
	add.s32 	%r80, %r18, %r79;
	mad.lo.s32 	%r81, %r78, %r32, %r80;
	mul.wide.s32 	%rd12, %r81, 4;
	add.s64 	%rd13, %rd1, %rd12;
	ld.global.u32 	%r82, [%rd13];
	atom.global.min.s32 	%r83, [%rd3+-4], %r82;
$L__BB1_11:
	add.s32 	%r94, %r94, 4;
	add.s32 	%r93, %r93, 4;
	setp.ne.s32 	%p25, %r93, 0;
	@%p25 bra 	$L__BB1_3;
	add.s32 	%r97, %r94, -1;
$L__BB1_13:
	setp.eq.s32 	%p26, %r6, 0;
	@%p26 bra 	$L__BB1_18;
	neg.s32 	%r96, %r6;
$L__BB1_15:
	.pragma "nounroll";
	div.s32 	%r84, %r97, %r31;
	mul.lo.s32 	%r85, %r84, %r31;
	sub.s32 	%r27, %r97, %r85;
	setp.ne.s32 	%p27, %r84, %r3;
	setp.ne.s32 	%p28, %r27, %r4;
	and.pred  	%p29, %p27, %p28;
	@%p29 bra 	$L__BB1_17;
	setp.ne.s32 	%p30, %r84, %r3;
	setp.eq.s32 	%p31, %r84, %r3;
	selp.u32 	%r86, 1, 0, %p31;
	add.s32 	%r87, %r84, %r86;
	selp.u32 	%r88, 1, 0, %p30;
	add.s32 	%r89, %r27, %r88;
	mad.lo.s32 	%r90, %r87, %r32, %r89;
	mul.wide.s32 	%rd14, %r90, 4;
	add.s64 	%rd15, %rd1, %rd14;
	ld.global.u32 	%r91, [%rd15];
	atom.global.min.s32 	%r92, [%rd3+-4], %r91;
$L__BB1_17:
	add.s32 	%r97, %r97, 1;
	add.s32 	%r96, %r96, 1;
	setp.ne.s32 	%p32, %r96, 0;
	@%p32 bra 	$L__BB1_15;
$L__BB1_18:
	ret;

}
	// .globl	_Z9updateMinPiS_iiiii
.visible .entry _Z9updateMinPiS_iiiii(
	.param .u64 .ptr .align 1 _Z9updateMinPiS_iiiii_param_0,
	.param .u64 .ptr .align 1 _Z9updateMinPiS_iiiii_param_1,
	.param .u32 _Z9updateMinPiS_iiiii_param_2,
	.param .u32 _Z9updateMinPiS_iiiii_param_3,
	.param .u32 _Z9updateMinPiS_iiiii_param_4,
	.param .u32 _Z9updateMinPiS_iiiii_param_5,
	.param .u32 _Z9updateMinPiS_iiiii_param_6
)
{
	.reg .pred 	%p<8>;
	.reg .b32 	%r<72>;
	.reg .b64 	%rd<15>;

	ld.param.u64 	%rd2, [_Z9updateMinPiS_iiiii_param_1];
	ld.param.u32 	%r22, [_Z9updateMinPiS_iiiii_param_2];
	ld.param.u32 	%r19, [_Z9updateMinPiS_iiiii_param_3];
	ld.param.u32 	%r23, [_Z9updateMinPiS_iiiii_param_4];
	ld.param.u32 	%r20, [_Z9updateMinPiS_iiiii_param_5];
	ld.param.u32 	%r21, [_Z9updateMinPiS_iiiii_param_6];
	cvta.to.global.u64 	%rd1, %rd2;
	mov.u32 	%r24, %ntid.x;
	mov.u32 	%r25, %ctaid.x;
	mov.u32 	%r26, %tid.x;
	mad.lo.s32 	%r27, %r24, %r25, %r26;
	mul.lo.s32 	%r71, %r21, %r27;
	mul.lo.s32 	%r28, %r20, %r23;
	mul.wide.s32 	%rd3, %r28, 4;
	add.s64 	%rd4, %rd1, %rd3;
	ld.global.u32 	%r2, [%rd4+-4];
	setp.lt.s32 	%p1, %r21, 1;
	mul.lo.s32 	%r3, %r19, %r22;
	setp.ge.s32 	%p2, %r71, %r3;
	or.pred  	%p3, %p1, %p2;
	@%p3 bra 	$L__BB2_8;
	not.b32 	%r29, %r71;
	add.s32 	%r30, %r3, %r29;
	add.s32 	%r31, %r21, -1;
	min.u32 	%r32, %r30, %r31;
	add.s32 	%r4, %r32, 1;
	and.b32  	%r5, %r4, 3;
	setp.lt.u32 	%p4, %r32, 3;
	@%p4 bra 	$L__BB2_5;
	add.s32 	%r68, %r71, 1;
	and.b32  	%r33, %r4, -4;
	neg.s32 	%r67, %r33;
$L__BB2_3:
	add.s32 	%r34, %r68, -1;
	div.s32 	%r35, %r34, %r19;
	mul.lo.s32 	%r36, %r35, %r19;
	sub.s32 	%r37, %r34, %r36;
	mad.lo.s32 	%r38, %r35, %r20, %r37;
	mul.wide.s32 	%rd5, %r38, 4;
	add.s64 	%rd6, %rd1, %rd5;
	ld.global.u32 	%r39, [%rd6];
	add.s32 	%r40, %r39, %r2;
	st.global.u32 	[%rd6], %r40;
	add.s32 	%r41, %r68, 2;
	div.s32 	%r42, %r68, %r19;
	mul.lo.s32 	%r43, %r42, %r19;
	sub.s32 	%r44, %r68, %r43;
	mad.lo.s32 	%r45, %r42, %r20, %r44;
	mul.wide.s32 	%rd7, %r45, 4;
	add.s64 	%rd8, %rd1, %rd7;
	ld.global.u32 	%r46, [%rd8];
	add.s32 	%r47, %r46, %r2;
	st.global.u32 	[%rd8], %r47;
	add.s32 	%r48, %r68, 1;
	div.s32 	%r49, %r48, %r19;
	mul.lo.s32 	%r50, %r49, %r19;
	sub.s32 	%r51, %r48, %r50;
	mad.lo.s32 	%r52, %r49, %r20, %r51;
	mul.wide.s32 	%rd9, %r52, 4;
	add.s64 	%rd10, %rd1, %rd9;
	ld.global.u32 	%r53, [%rd10];
	add.s32 	%r54, %r53, %r2;
	st.global.u32 	[%rd10], %r54;
	div.s32 	%r55, %r41, %r19;
	mul.lo.s32 	%r56, %r55, %r19;
	sub.s32 	%r57, %r41, %r56;
	mad.lo.s32 	%r58, %r55, %r20, %r57;
	mul.wide.s32 	%rd11, %r58, 4;
	add.s64 	%rd12, %rd1, %rd11;
	ld.global.u32 	%r59, [%rd12];
	add.s32 	%r60, %r59, %r2;
	st.global.u32 	[%rd12], %r60;
	add.s32 	%r68, %r68, 4;
	add.s32 	%r67, %r67, 4;
	setp.ne.s32 	%p5, %r67, 0;
	@%p5 bra 	$L__BB2_3;
	add.s32 	%r71, %r68, -1;
$L__BB2_5:
	setp.eq.s32 	%p6, %r5, 0;
	@%p6 bra 	$L__BB2_8;
	neg.s32 	%r70, %r5;
$L__BB2_7:
	.pragma "nounroll";
	div.s32 	%r61, %r71, %r19;
	mul.lo.s32 	%r62, %r61, %r19;
	sub.s32 	%r63, %r71, %r62;
	mad.lo.s32 	%r64, %r61, %r20, %r63;
	mul.wide.s32 	%rd13, %r64, 4;
	add.s64 	%rd14, %rd1, %rd13;
	ld.global.u32 	%r65, [%rd14];
	add.s32 	%r66, %r65, %r2;
	st.global.u32 	[%rd14], %r66;
	add.s32 	%r71, %r71, 1;
	add.s32 	%r70, %r70, 1;
	setp.ne.s32 	%p7, %r70, 0;
	@%p7 bra 	$L__BB2_7;
$L__BB2_8:
	ret;

}


// ===== COMPILED SASS (sm_100) =====

	.target	sm_100

	.elftype	@"ET_EXEC"


//--------------------- .note.nv.tkinfo           --------------------------
	.section	.note.nv.tkinfo,"",@"SHT_NOTE"
	.sectionflags	@"SHF_NOTE_NV_TKINFO"
	.tkinfo
        /*0018*/ 	.word	0x00000002
        /*0030*/ 	.string	""
        /*0030*/ 	.string	"ptxas"
        /*0030*/ 	.string	"Cuda compilation tools, release 13.0, V13.0.88"
        /*0030*/ 	.string	"Build cuda_13.0.r13.0/compiler.36424714_0"
        /*0030*/ 	.string	"-arch sm_100 -m 64 "



//--------------------- .note.nv.cuinfo           --------------------------
	.section	.note.nv.cuinfo,"",@"SHT_NOTE"
	.sectionflags	@"SHF_NOTE_NV_CUINFO"
        /*0018*/ 	.short	0x0002
        /*001a*/ 	.short	0x0064
        /*001c*/ 	.short	0x0082
	.zero		2


//--------------------- .nv.info                  --------------------------
	.section	.nv.info,"",@"SHT_CUDA_INFO"
	.align	4


	//----- nvinfo : EIATTR_REGCOUNT
	.align		4
        /*0000*/ 	.byte	0x04, 0x2f
        /*0002*/ 	.short	(.L_1 - .L_0)
	.align		4
.L_0:
        /*0004*/ 	.word	index@(_Z8sumRandCPiS_iiiii)
        /*0008*/ 	.word	0x0000001e


	//----- nvinfo : EIATTR_FRAME_SIZE
	.align		4
.L_1:
        /*000c*/ 	.byte	0x04, 0x11
        /*000e*/ 	.short	(.L_3 - .L_2)
	.align		4
.L_2:
        /*0010*/ 	.word	index@(_Z8sumRandCPiS_iiiii)
        /*0014*/ 	.word	0x00000000


	//----- nvinfo : EIATTR_REGCOUNT
	.align		4
.L_3:
        /*0018*/ 	.byte	0x04, 0x2f
        /*001a*/ 	.short	(.L_5 - .L_4)
	.align		4
.L_4:
        /*001c*/ 	.word	index@(_Z7findMinPiS_iiiii)
        /*0020*/ 	.word	0x0000001c


	//----- nvinfo : EIATTR_FRAME_SIZE
	.align		4
.L_5:
        /*0024*/ 	.byte	0x04, 0x11
        /*0026*/ 	.short	(.L_7 - .L_6)
	.align		4
.L_6:
        /*0028*/ 	.word	index@(_Z7findMinPiS_iiiii)
        /*002c*/ 	.word	0x00000000


	//----- nvinfo : EIATTR_REGCOUNT
	.align		4
.L_7:
        /*0030*/ 	.byte	0x04, 0x2f
        /*0032*/ 	.short	(.L_9 - .L_8)
	.align		4
.L_8:
        /*0034*/ 	.word	index@(_Z9updateMinPiS_iiiii)
        /*0038*/ 	.word	0x00000018


	//----- nvinfo : EIATTR_FRAME_SIZE
	.align		4
.L_9:
        /*003c*/ 	.byte	0x04, 0x11
        /*003e*/ 	.short	(.L_11 - .L_10)
	.align		4
.L_10:
        /*0040*/ 	.word	index@(_Z9updateMinPiS_iiiii)
        /*0044*/ 	.word	0x00000000


	//----- nvinfo : EIATTR_MIN_STACK_SIZE
	.align		4
.L_11:
        /*0048*/ 	.byte	0x04, 0x12
        /*004a*/ 	.short	(.L_13 - .L_12)
	.align		4
.L_12:
        /*004c*/ 	.word	index@(_Z9updateMinPiS_iiiii)
        /*0050*/ 	.word	0x00000000


	//----- nvinfo : EIATTR_MIN_STACK_SIZE
	.align		4
.L_13:
        /*0054*/ 	.byte	0x04, 0x12
        /*0056*/ 	.short	(.L_15 - .L_14)
	.align		4
.L_14:
        /*0058*/ 	.word	index@(_Z7findMinPiS_iiiii)
        /*005c*/ 	.word	0x00000000


	//----- nvinfo : EIATTR_MIN_STACK_SIZE
	.align		4
.L_15:
        /*0060*/ 	.byte	0x04, 0x12
        /*0062*/ 	.short	(.L_17 - .L_16)
	.align		4
.L_16:
        /*0064*/ 	.word	index@(_Z8sumRandCPiS_iiiii)
        /*0068*/ 	.word	0x00000000
.L_17:


//--------------------- .nv.compat                --------------------------
	.section	.nv.compat,"",@"SHT_CUDA_COMPAT_INFO"
	.align	4
        /*0000*/ 	.byte	0x02, 0x09, 0x00, 0x00, 0x02, 0x02, 0x01, 0x00, 0x02, 0x05, 0x05, 0x00, 0x03, 0x07, 0x01, 0x01
        /*0010*/ 	.byte	0x02, 0x03, 0x00, 0x00, 0x02, 0x06, 0x01, 0x00, 0x04, 0x0b, 0x08, 0x00, 0x09, 0x00, 0x00, 0x00
        /*0020*/ 	.byte	0x00, 0x00, 0x00, 0x00


//--------------------- .nv.info._Z9updateMinPiS_iiiii --------------------------
	.section	.nv.info._Z9updateMinPiS_iiiii,"",@"SHT_CUDA_INFO"
	.sectionflags	@""
	.align	4


	//----- nvinfo : EIATTR_CUDA_API_VERSION
	.align		4
        /*0000*/ 	.byte	0x04, 0x37
        /*0002*/ 	.short	(.L_19 - .L_18)
.L_18:
        /*0004*/ 	.word	0x00000082


	//----- nvinfo : EIATTR_KPARAM_INFO
	.align		4
.L_19:
        /*0008*/ 	.byte	0x04, 0x17
        /*000a*/ 	.short	(.L_21 - .L_20)
.L_20:
        /*000c*/ 	.word	0x00000000
        /*0010*/ 	.short	0x0006
        /*0012*/ 	.short	0x0020
        /*0014*/ 	.byte	0x00, 0xf0, 0x11, 0x00


	//----- nvinfo : EIATTR_KPARAM_INFO
	.align		4
.L_21:
        /*0018*/ 	.byte	0x04, 0x17
        /*001a*/ 	.short	(.L_23 - .L_22)
.L_22:
        /*001c*/ 	.word	0x00000000
        /*0020*/ 	.short	0x0005
        /*0022*/ 	.short	0x001c
        /*0024*/ 	.byte	0x00, 0xf0, 0x11, 0x00


	//----- nvinfo : EIATTR_KPARAM_INFO
	.align		4
.L_23:
        /*0028*/ 	.byte	0x04, 0x17
        /*002a*/ 	.short	(.L_25 - .L_24)
.L_24:
        /*002c*/ 	.word	0x00000000
        /*0030*/ 	.short	0x0004
        /*0032*/ 	.short	0x0018
        /*0034*/ 	.byte	0x00, 0xf0, 0x11, 0x00


	//----- nvinfo : EIATTR_KPARAM_INFO
	.align		4
.L_25:
        /*0038*/ 	.byte	0x04, 0x17
        /*003a*/ 	.short	(.L_27 - .L_26)
.L_26:
        /*003c*/ 	.word	0x00000000
        /*0040*/ 	.short	0x0003
        /*0042*/ 	.short	0x0014
        /*0044*/ 	.byte	0x00, 0xf0, 0x11, 0x00


	//----- nvinfo : EIATTR_KPARAM_INFO
	.align		4
.L_27:
        /*0048*/ 	.byte	0x04, 0x17
        /*004a*/ 	.short	(.L_29 - .L_28)
.L_28:
        /*004c*/ 	.word	0x00000000
        /*0050*/ 	.short	0x0002
        /*0052*/ 	.short	0x0010
        /*0054*/ 	.byte	0x00, 0xf0, 0x11, 0x00


	//----- nvinfo : EIATTR_KPARAM_INFO
	.align		4
.L_29:
        /*0058*/ 	.byte	0x04, 0x17
        /*005a*/ 	.short	(.L_31 - .L_30)
.L_30:
        /*005c*/ 	.word	0x00000000
        /*0060*/ 	.short	0x0001
        /*0062*/ 	.short	0x0008
        /*0064*/ 	.byte	0x00, 0xf5, 0x21, 0x00


	//----- nvinfo : EIATTR_KPARAM_INFO
	.align		4
.L_31:
        /*0068*/ 	.byte	0x04, 0x17
        /*006a*/ 	.short	(.L_33 - .L_32)
.L_32:
        /*006c*/ 	.word	0x00000000
        /*0070*/ 	.short	0x0000
        /*0072*/ 	.short	0x0000
        /*0074*/ 	.byte	0x00, 0xf5, 0x21, 0x00


	//----- nvinfo : EIATTR_SPARSE_MMA_MASK
	.align		4
.L_33:
        /*0078*/ 	.byte	0x03, 0x50
        /*007a*/ 	.short	0x0000


	//----- nvinfo : EIATTR_MAXREG_COUNT
	.align		4
        /*007c*/ 	.byte	0x03, 0x1b
        /*007e*/ 	.short	0x00ff


	//----- nvinfo : EIATTR_MERCURY_ISA_VERSION
	.align		4
        /*0080*/ 	.byte	0x03, 0x5f
        /*0082*/ 	.short	0x0101


	//----- nvinfo : EIATTR_VRC_CTA_INIT_COUNT
	.align		4
        /*0084*/ 	.byte	0x02, 0x4a
	.zero		1
	.zero		1


	//----- nvinfo : EIATTR_EXIT_INSTR_OFFSETS
	.align		4
        /*0088*/ 	.byte	0x04, 0x1c
        /*008a*/ 	.short	(.L_35 - .L_34)


	//   ....[0]....
.L_34:
        /*008c*/ 	.word	0x000000d0


	//   ....[1]....
        /*0090*/ 	.word	0x00000920


	//   ....[2]....
        /*0094*/ 	.word	0x00000bb0


	//----- nvinfo : EIATTR_CRS_STACK_SIZE
	.align		4
.L_35:
        /*0098*/ 	.byte	0x04, 0x1e
        /*009a*/ 	.short	(.L_37 - .L_36)
.L_36:
        /*009c*/ 	.word	0x00000000


	//----- nvinfo : EIATTR_CBANK_PARAM_SIZE
	.align		4
.L_37:
        /*00a0*/ 	.byte	0x03, 0x19
        /*00a2*/ 	.short	0x0024


	//----- nvinfo : EIATTR_PARAM_CBANK
	.align		4
        /*00a4*/ 	.byte	0x04, 0x0a
        /*00a6*/ 	.short	(.L_39 - .L_38)
	.align		4
.L_38:
        /*00a8*/ 	.word	index@(.nv.constant0._Z9updateMinPiS_iiiii)
        /*00ac*/ 	.short	0x0380
        /*00ae*/ 	.short	0x0024


	//----- nvinfo : EIATTR_SW_WAR
	.align		4
.L_39:
        /*00b0*/ 	.byte	0x04, 0x36
        /*00b2*/ 	.short	(.L_41 - .L_40)
.L_40:
        /*00b4*/ 	.word	0x00000008
.L_41:


//--------------------- .nv.info._Z7findMinPiS_iiiii --------------------------
	.section	.nv.info._Z7findMinPiS_iiiii,"",@"SHT_CUDA_INFO"
	.sectionflags	@""
	.align	4


	//----- nvinfo : EIATTR_CUDA_API_VERSION
	.align		4
        /*0000*/ 	.byte	0x04, 0x37
        /*0002*/ 	.short	(.L_43 - .L_42)
.L_42:
        /*0004*/ 	.word	0x00000082


	//----- nvinfo : EIATTR_KPARAM_INFO
	.align		4
.L_43:
        /*0008*/ 	.byte	0x04, 0x17
        /*000a*/ 	.short	(.L_45 - .L_44)
.L_44:
        /*000c*/ 	.word	0x00000000
        /*0010*/ 	.short	0x0006
        /*0012*/ 	.short	0x0020
        /*0014*/ 	.byte	0x00, 0xf0, 0x11, 0x00


	//----- nvinfo : EIATTR_KPARAM_INFO
	.align		4
.L_45:
        /*0018*/ 	.byte	0x04, 0x17
        /*001a*/ 	.short	(.L_47 - .L_46)
.L_46:
        /*001c*/ 	.word	0x00000000
        /*0020*/ 	.short	0x0005
        /*0022*/ 	.short	0x001c
        /*0024*/ 	.byte	0x00, 0xf0, 0x11, 0x00


	//----- nvinfo : EIATTR_KPARAM_INFO
	.align		4
.L_47:
        /*0028*/ 	.byte	0x04, 0x17
        /*002a*/ 	.short	(.L_49 - .L_48)
.L_48:
        /*002c*/ 	.word	0x00000000
        /*0030*/ 	.short	0x0004
        /*0032*/ 	.short	0x0018
        /*0034*/ 	.byte	0x00, 0xf0, 0x11, 0x00


	//----- nvinfo : EIATTR_KPARAM_INFO
	.align		4
.L_49:
        /*0038*/ 	.byte	0x04, 0x17
        /*003a*/ 	.short	(.L_51 - .L_50)
.L_50:
        /*003c*/ 	.word	0x00000000
        /*0040*/ 	.short	0x0003
        /*0042*/ 	.short	0x0014
        /*0044*/ 	.byte	0x00, 0xf0, 0x11, 0x00


	//----- nvinfo : EIATTR_KPARAM_INFO
	.align		4
.L_51:
        /*0048*/ 	.byte	0x04, 0x17
        /*004a*/ 	.short	(.L_53 - .L_52)
.L_52:
        /*004c*/ 	.word	0x00000000
        /*0050*/ 	.short	0x0002
        /*0052*/ 	.short	0x0010
        /*0054*/ 	.byte	0x00, 0xf0, 0x11, 0x00


	//----- nvinfo : EIATTR_KPARAM_INFO
	.align		4
.L_53:
        /*0058*/ 	.byte	0x04, 0x17
        /*005a*/ 	.short	(.L_55 - .L_54)
.L_54:
        /*005c*/ 	.word	0x00000000
        /*0060*/ 	.short	0x0001
        /*0062*/ 	.short	0x0008
        /*0064*/ 	.byte	0x00, 0xf5, 0x21, 0x00


	//----- nvinfo : EIATTR_KPARAM_INFO
	.align		4
.L_55:
        /*0068*/ 	.byte	0x04, 0x17
        /*006a*/ 	.short	(.L_57 - .L_56)
.L_56:
        /*006c*/ 	.word	0x00000000
        /*0070*/ 	.short	0x0000
        /*0072*/ 	.short	0x0000
        /*0074*/ 	.byte	0x00, 0xf5, 0x21, 0x00


	//----- nvinfo : EIATTR_SPARSE_MMA_MASK
	.align		4
.L_57:
        /*0078*/ 	.byte	0x03, 0x50
        /*007a*/ 	.short	0x0000


	//----- nvinfo : EIATTR_MAXREG_COUNT
	.align		4
        /*007c*/ 	.byte	0x03, 0x1b
        /*007e*/ 	.short	0x00ff


	//----- nvinfo : EIATTR_MERCURY_ISA_VERSION
	.align		4
        /*0080*/ 	.byte	0x03, 0x5f
        /*0082*/ 	.short	0x0101


	//----- nvinfo : EIATTR_INT_WARP_WIDE_INSTR_OFFSETS
	.align		4
        /*0084*/ 	.byte	0x04, 0x31
        /*0086*/ 	.short	(.L_59 - .L_58)


	//   ....[0]....
.L_58:
        /*0088*/ 	.word	0x00000850


	//   ....[1]....
        /*008c*/ 	.word	0x00000890


	//   ....[2]....
        /*0090*/ 	.word	0x00000a30


	//   ....[3]....
        /*0094*/ 	.word	0x00000a70


	//   ....[4]....
        /*0098*/ 	.word	0x00000b60


	//   ....[5]....
        /*009c*/ 	.word	0x00000ba0


	//   ....[6]....
        /*00a0*/ 	.word	0x00000c90


	//   ....[7]....
        /*00a4*/ 	.word	0x00000cd0


	//   ....[8]....
        /*00a8*/ 	.word	0x00001060


	//   ....[9]....
        /*00ac*/ 	.word	0x000010a0


	//----- nvinfo : EIATTR_VRC_CTA_INIT_COUNT
	.align		4
.L_59:
        /*00b0*/ 	.byte	0x02, 0x4a
	.zero		1
	.zero		1


	//----- nvinfo : EIATTR_EXIT_INSTR_OFFSETS
	.align		4
        /*00b4*/ 	.byte	0x04, 0x1c
        /*00b6*/ 	.short	(.L_61 - .L_60)


	//   ....[0]....
.L_60:
        /*00b8*/ 	.word	0x000000d0


	//   ....[1]....
        /*00bc*/ 	.word	0x00000d70


	//   ....[2]....
        /*00c0*/ 	.word	0x00001100


	//----- nvinfo : EIATTR_CRS_STACK_SIZE
	.align		4
.L_61:
        /*00c4*/ 	.byte	0x04, 0x1e
        /*00c6*/ 	.short	(.L_63 - .L_62)
.L_62:
        /*00c8*/ 	.word	0x00000000


	//----- nvinfo : EIATTR_CBANK_PARAM_SIZE
	.align		4
.L_63:
        /*00cc*/ 	.byte	0x03, 0x19
        /*00ce*/ 	.short	0x0024


	//----- nvinfo : EIATTR_PARAM_CBANK
	.align		4
        /*00d0*/ 	.byte	0x04, 0x0a
        /*00d2*/ 	.short	(.L_65 - .L_64)
	.align		4
.L_64:
        /*00d4*/ 	.word	index@(.nv.constant0._Z7findMinPiS_iiiii)
        /*00d8*/ 	.short	0x0380
        /*00da*/ 	.short	0x0024


	//----- nvinfo : EIATTR_SW_WAR
	.align		4
.L_65:
        /*00dc*/ 	.byte	0x04, 0x36
        /*00de*/ 	.short	(.L_67 - .L_66)
.L_66:
        /*00e0*/ 	.word	0x00000008
.L_67:


//--------------------- .nv.info._Z8sumRandCPiS_iiiii --------------------------
	.section	.nv.info._Z8sumRandCPiS_iiiii,"",@"SHT_CUDA_INFO"
	.sectionflags	@""
	.align	4


	//----- nvinfo : EIATTR_CUDA_API_VERSION
	.align		4
        /*0000*/ 	.byte	0x04, 0x37
        /*0002*/ 	.short	(.L_69 - .L_68)
.L_68:
        /*0004*/ 	.word	0x00000082


	//----- nvinfo : EIATTR_KPARAM_INFO
	.align		4
.L_69:
        /*0008*/ 	.byte	0x04, 0x17
        /*000a*/ 	.short	(.L_71 - .L_70)
.L_70:
        /*000c*/ 	.word	0x00000000
        /*0010*/ 	.short	0x0006
        /*0012*/ 	.short	0x0020
        /*0014*/ 	.byte	0x00, 0xf0, 0x11, 0x00


	//----- nvinfo : EIATTR_KPARAM_INFO
	.align		4
.L_71:
        /*0018*/ 	.byte	0x04, 0x17
        /*001a*/ 	.short	(.L_73 - .L_72)
.L_72:
        /*001c*/ 	.word	0x00000000
        /*0020*/ 	.short	0x0005
        /*0022*/ 	.short	0x001c
        /*0024*/ 	.byte	0x00, 0xf0, 0x11, 0x00


	//----- nvinfo : EIATTR_KPARAM_INFO
	.align		4
.L_73:
        /*0028*/ 	.byte	0x04, 0x17
        /*002a*/ 	.short	(.L_75 - .L_74)
.L_74:
        /*002c*/ 	.word	0x00000000
        /*0030*/ 	.short	0x0004
        /*0032*/ 	.short	0x0018
        /*0034*/ 	.byte	0x00, 0xf0, 0x11, 0x00


	//----- nvinfo : EIATTR_KPARAM_INFO
	.align		4
.L_75:
        /*0038*/ 	.byte	0x04, 0x17
        /*003a*/ 	.short	(.L_77 - .L_76)
.L_76:
        /*003c*/ 	.word	0x00000000
        /*0040*/ 	.short	0x0003
        /*0042*/ 	.short	0x0014
        /*0044*/ 	.byte	0x00, 0xf0, 0x11, 0x00


	//----- nvinfo : EIATTR_KPARAM_INFO
	.align		4
.L_77:
        /*0048*/ 	.byte	0x04, 0x17
        /*004a*/ 	.short	(.L_79 - .L_78)
.L_78:
        /*004c*/ 	.word	0x00000000
        /*0050*/ 	.short	0x0002
        /*0052*/ 	.short	0x0010
        /*0054*/ 	.byte	0x00, 0xf0, 0x11, 0x00


	//----- nvinfo : EIATTR_KPARAM_INFO
	.align		4
.L_79:
        /*0058*/ 	.byte	0x04, 0x17
        /*005a*/ 	.short	(.L_81 - .L_80)
.L_80:
        /*005c*/ 	.word	0x00000000
        /*0060*/ 	.short	0x0001
        /*0062*/ 	.short	0x0008
        /*0064*/ 	.byte	0x00, 0xf5, 0x21, 0x00


	//----- nvinfo : EIATTR_KPARAM_INFO
	.align		4
.L_81:
        /*0068*/ 	.byte	0x04, 0x17
        /*006a*/ 	.short	(.L_83 - .L_82)
.L_82:
        /*006c*/ 	.word	0x00000000
        /*0070*/ 	.short	0x0000
        /*0072*/ 	.short	0x0000
        /*0074*/ 	.byte	0x00, 0xf5, 0x21, 0x00


	//----- nvinfo : EIATTR_SPARSE_MMA_MASK
	.align		4
.L_83:
        /*0078*/ 	.byte	0x03, 0x50
        /*007a*/ 	.short	0x0000


	//----- nvinfo : EIATTR_MAXREG_COUNT
	.align		4
        /*007c*/ 	.byte	0x03, 0x1b
        /*007e*/ 	.short	0x00ff


	//----- nvinfo : EIATTR_MERCURY_ISA_VERSION
	.align		4
        /*0080*/ 	.byte	0x03, 0x5f
        /*0082*/ 	.short	0x0101


	//----- nvinfo : EIATTR_VRC_CTA_INIT_COUNT
	.align		4
        /*0084*/ 	.byte	0x02, 0x4a
	.zero		1
	.zero		1


	//----- nvinfo : EIATTR_EXIT_INSTR_OFFSETS
	.align		4
        /*0088*/ 	.byte	0x04, 0x1c
        /*008a*/ 	.short	(.L_85 - .L_84)


	//   ....[0]....
.L_84:
        /*008c*/ 	.word	0x000000c0


	//   ....[1]....
        /*0090*/ 	.word	0x000009b0


	//   ....[2]....
        /*0094*/ 	.word	0x00000c80


	//----- nvinfo : EIATTR_CRS_STACK_SIZE
	.align		4
.L_85:
        /*0098*/ 	.byte	0x04, 0x1e
        /*009a*/ 	.short	(.L_87 - .L_86)
.L_86:
        /*009c*/ 	.word	0x00000000


	//----- nvinfo : EIATTR_CBANK_PARAM_SIZE
	.align		4
.L_87:
        /*00a0*/ 	.byte	0x03, 0x19
        /*00a2*/ 	.short	0x0024


	//----- nvinfo : EIATTR_PARAM_CBANK
	.align		4
        /*00a4*/ 	.byte	0x04, 0x0a
        /*00a6*/ 	.short	(.L_89 - .L_88)
	.align		4
.L_88:
        /*00a8*/ 	.word	index@(.nv.constant0._Z8sumRandCPiS_iiiii)
        /*00ac*/ 	.short	0x0380
        /*00ae*/ 	.short	0x0024


	//----- nvinfo : EIATTR_SW_WAR
	.align		4
.L_89:
        /*00b0*/ 	.byte	0x04, 0x36
        /*00b2*/ 	.short	(.L_91 - .L_90)
.L_90:
        /*00b4*/ 	.word	0x00000008
.L_91:


//--------------------- .nv.callgraph             --------------------------
	.section	.nv.callgraph,"",@"SHT_CUDA_CALLGRAPH"
	.align	4
	.sectionentsize	8
	.align		4
        /*0000*/ 	.word	0x00000000
	.align		4
        /*0004*/ 	.word	0xffffffff
	.align		4
        /*0008*/ 	.word	0x00000000
	.align		4
        /*000c*/ 	.word	0xfffffffe
	.align		4
        /*0010*/ 	.word	0x00000000
	.align		4
        /*0014*/ 	.word	0xfffffffd
	.align		4
        /*0018*/ 	.word	0x00000000
	.align		4
        /*001c*/ 	.word	0xfffffffc


//--------------------- .text._Z9updateMinPiS_iiiii --------------------------
	.section	.text._Z9updateMinPiS_iiiii,"ax",@progbits
	.align	128
        .global         _Z9updateMinPiS_iiiii
        .type           _Z9updateMinPiS_iiiii,@function
        .size           _Z9updateMinPiS_iiiii,(.L_x_28 - _Z9updateMinPiS_iiiii)
        .other          _Z9updateMinPiS_iiiii,@"STO_CUDA_ENTRY STV_DEFAULT"
_Z9updateMinPiS_iiiii:
.text._Z9updateMinPiS_iiiii:
[----:B------:R-:W-:Y:S01]  /*0000*/  LDC R1, c[0x0][0x37c] ;  /* 0x0000df00ff017b82 */ /* 0x000fe20000000800 */
[----:B------:R-:W0:Y:S07]  /*0010*/  S2R R0, SR_CTAID.X ;  /* 0x0000000000007919 */ /* 0x000e2e0000002500 */
[----:B------:R-:W1:Y:S01]  /*0020*/  LDC.64 R2, c[0x0][0x390] ;  /* 0x0000e400ff027b82 */ /* 0x000e620000000a00 */
[----:B------:R-:W0:Y:S01]  /*0030*/  LDCU UR4, c[0x0][0x360] ;  /* 0x00006c00ff0477ac */ /* 0x000e220008000800 */
[----:B------:R-:W0:Y:S06]  /*0040*/  S2R R5, SR_TID.X ;  /* 0x0000000000057919 */ /* 0x000e2c0000002100 */
[----:B------:R-:W2:Y:S08]  /*0050*/  LDC R11, c[0x0][0x3a0] ;  /* 0x0000e800ff0b7b82 */ /* 0x000eb00000000800 */
[----:B------:R-:W3:Y:S01]  /*0060*/  LDC.64 R6, c[0x0][0x398] ;  /* 0x0000e600ff067b82 */ /* 0x000ee20000000a00 */
[----:B-1----:R-:W-:-:S02]  /*0070*/  IMAD R9, R3, R2, RZ ;  /* 0x0000000203097224 */ /* 0x002fc400078e02ff */
[----:B0-----:R-:W-:-:S05]  /*0080*/  IMAD R0, R0, UR4, R5 ;  /* 0x0000000400007c24 */ /* 0x001fca000f8e0205 */
[----:B------:R-:W0:Y:S01]  /*0090*/  LDC.64 R4, c[0x0][0x388] ;  /* 0x0000e200ff047b82 */ /* 0x000e220000000a00 */
[----:B--2---:R-:W-:-:S05]  /*00a0*/  IMAD R8, R0, R11, RZ ;  /* 0x0000000b00087224 */ /* 0x004fca00078e02ff */
[----:B------:R-:W-:-:S04]  /*00b0*/  ISETP.GE.AND P0, PT, R8, R9, PT ;  /* 0x000000090800720c */ /* 0x000fc80003f06270 */
[----:B------:R-:W-:-:S13]  /*00c0*/  ISETP.LT.OR P0, PT, R11, 0x1, P0 ;  /* 0x000000010b00780c */ /* 0x000fda0000701670 */
[----:B---3--:R-:W-:Y:S05]  /*00d0*/  @P0 EXIT ;  /* 0x000000000000094d */ /* 0x008fea0003800000 */
[----:B------:R-:W1:Y:S01]  /*00e0*/  LDCU.64 UR4, c[0x0][0x358] ;  /* 0x00006b00ff0477ac */ /* 0x000e620008000a00 */
[----:B------:R-:W-:Y:S01]  /*00f0*/  IMAD R7, R7, R6, RZ ;  /* 0x0000000607077224 */ /* 0x000fe200078e02ff */
[----:B------:R-:W-:Y:S01]  /*0100*/  LOP3.LUT R2, RZ, R8, RZ, 0x33, !PT ;  /* 0x00000008ff027212 */ /* 0x000fe200078e33ff */
[----:B------:R-:W2:Y:S02]  /*0110*/  LDCU UR7, c[0x0][0x394] ;  /* 0x00007280ff0777ac */ /* 0x000ea40008000800 */
[----:B0-----:R-:W-:Y:S01]  /*0120*/  IMAD.WIDE R4, R7, 0x4, R4 ;  /* 0x0000000407047825 */ /* 0x001fe200078e0204 */
[----:B------:R-:W0:Y:S04]  /*0130*/  LDCU UR6, c[0x0][0x39c] ;  /* 0x00007380ff0677ac */ /* 0x000e280008000800 */
[----:B-1----:R1:W5:Y:S01]  /*0140*/  LDG.E R0, desc[UR4][R4.64+-0x4] ;  /* 0xfffffc0404007981 */ /* 0x002362000c1e1900 */
[----:B------:R-:W-:Y:S01]  /*0150*/  VIADD R6, R11, 0xffffffff ;  /* 0xffffffff0b067836 */ /* 0x000fe20000000000 */
[----:B------:R-:W-:Y:S04]  /*0160*/  BSSY.RECONVERGENT B0, `(.L_x_0) ;  /* 0x000007a000007945 */ /* 0x000fe80003800200 */
[----:B------:R-:W-:-:S04]  /*0170*/  VIADDMNMX.U32 R2, R9, R2, R6, PT ;  /* 0x0000000209027246 */ /* 0x000fc80003800006 */
[C---:B------:R-:W-:Y:S01]  /*0180*/  ISETP.GE.U32.AND P0, PT, R2.reuse, 0x3, PT ;  /* 0x000000030200780c */ /* 0x040fe20003f06070 */
[----:B------:R-:W-:-:S05]  /*0190*/  VIADD R7, R2, 0x1 ;  /* 0x0000000102077836 */ /* 0x000fca0000000000 */
[----:B------:R-:W-:-:S07]  /*01a0*/  LOP3.LUT R2, R7, 0x3, RZ, 0xc0, !PT ;  /* 0x0000000307027812 */ /* 0x000fce00078ec0ff */
[----:B012---:R-:W-:Y:S05]  /*01b0*/  @!P0 BRA `(.L_x_1) ;  /* 0x0000000400d08947 */ /* 0x007fea0003800000 */
[----:B------:R-:W-:Y:S01]  /*01c0*/  IABS R6, R3 ;  /* 0x0000000300067213 */ /* 0x000fe20000000000 */
[----:B------:R-:W0:Y:S01]  /*01d0*/  LDC.64 R4, c[0x0][0x388] ;  /* 0x0000e200ff047b82 */ /* 0x000e220000000a00 */
[----:B------:R-:W-:Y:S01]  /*01e0*/  LOP3.LUT R7, R7, 0xfffffffc, RZ, 0xc0, !PT ;  /* 0xfffffffc07077812 */ /* 0x000fe200078ec0ff */
[----:B------:R-:W-:Y:S01]  /*01f0*/  BSSY.RECONVERGENT B1, `(.L_x_2) ;  /* 0x000006f000017945 */ /* 0x000fe20003800200 */
[----:B------:R-:W1:Y:S01]  /*0200*/  I2F.RP R3, R6 ;  /* 0x0000000600037306 */ /* 0x000e620000209400 */
[----:B------:R-:W-:Y:S02]  /*0210*/  IADD3 R8, PT, PT, R8, 0x1, RZ ;  /* 0x0000000108087810 */ /* 0x000fe40007ffe0ff */
[----:B------:R-:W-:-:S05]  /*0220*/  IMAD.MOV R7, RZ, RZ, -R7 ;  /* 0x000000ffff077224 */ /* 0x000fca00078e0a07 */
[----:B-1----:R-:W1:Y:S02]  /*0230*/  MUFU.RCP R3, R3 ;  /* 0x0000000300037308 */ /* 0x002e640000001000 */
[----:B-1----:R-:W-:-:S06]  /*0240*/  IADD3 R10, PT, PT, R3, 0xffffffe, RZ ;  /* 0x0ffffffe030a7810 */ /* 0x002fcc0007ffe0ff */
[----:B------:R1:W2:Y:S02]  /*0250*/  F2I.FTZ.U32.TRUNC.NTZ R11, R10 ;  /* 0x0000000a000b7305 */ /* 0x0002a4000021f000 */
[----:B-1----:R-:W-:Y:S02]  /*0260*/  IMAD.MOV.U32 R10, RZ, RZ, RZ ;  /* 0x000000ffff0a7224 */ /* 0x002fe400078e00ff */
[----:B--2---:R-:W-:-:S04]  /*0270*/  IMAD.MOV R13, RZ, RZ, -R11 ;  /* 0x000000ffff0d7224 */ /* 0x004fc800078e0a0b */
[----:B------:R-:W-:-:S04]  /*0280*/  IMAD R13, R13, R6, RZ ;  /* 0x000000060d0d7224 */ /* 0x000fc800078e02ff */
[----:B0-----:R-:W-:-:S07]  /*0290*/  IMAD.HI.U32 R13, R11, R13, R10 ;  /* 0x0000000d0b0d7227 */ /* 0x001fce00078e000a */
.L_x_3:
[----:B0-----:R-:W-:Y:S01]  /*02a0*/  VIADD R14, R8, 0xffffffff ;  /* 0xffffffff080e7836 */ /* 0x001fe20000000000 */
[----:B------:R-:W-:-:S04]  /*02b0*/  MOV R3, UR7 ;  /* 0x0000000700037c02 */ /* 0x000fc80008000f00 */
[----:B------:R-:W-:Y:S02]  /*02c0*/  IABS R10, R14 ;  /* 0x0000000e000a7213 */ /* 0x000fe40000000000 */
[-C--:B------:R-:W-:Y:S02]  /*02d0*/  IABS R9, R3.reuse ;  /* 0x0000000300097213 */ /* 0x080fe40000000000 */
[----:B------:R-:W-:Y:S01]  /*02e0*/  LOP3.LUT R12, RZ, R3, RZ, 0x33, !PT ;  /* 0x00000003ff0c7212 */ /* 0x000fe200078e33ff */
[----:B------:R-:W-:-:S04]  /*02f0*/  IMAD.HI.U32 R13, R13, R10, RZ ;  /* 0x0000000a0d0d7227 */ /* 0x000fc800078e00ff */
[----:B------:R-:W-:-:S04]  /*0300*/  IMAD.MOV R11, RZ, RZ, -R13 ;  /* 0x000000ffff0b7224 */ /* 0x000fc800078e0a0d */
[----:B------:R-:W-:-:S05]  /*0310*/  IMAD R11, R9, R11, R10 ;  /* 0x0000000b090b7224 */ /* 0x000fca00078e020a */
[----:B------:R-:W-:-:S13]  /*0320*/  ISETP.GT.U32.AND P1, PT, R6, R11, PT ;  /* 0x0000000b0600720c */ /* 0x000fda0003f24070 */
[----:B------:R-:W-:Y:S01]  /*0330*/  @!P1 IMAD.IADD R11, R11, 0x1, -R9 ;  /* 0x000000010b0b9824 */ /* 0x000fe200078e0a09 */
[----:B------:R-:W-:-:S04]  /*0340*/  @!P1 IADD3 R13, PT, PT, R13, 0x1, RZ ;  /* 0x000000010d0d9810 */ /* 0x000fc80007ffe0ff */
[----:B------:R-:W-:Y:S02]  /*0350*/  ISETP.GE.U32.AND P0, PT, R11, R6, PT ;  /* 0x000000060b00720c */ /* 0x000fe40003f06070 */
[----:B------:R-:W-:-:S04]  /*0360*/  LOP3.LUT R6, R14, R3, RZ, 0x3c, !PT ;  /* 0x000000030e067212 */ /* 0x000fc800078e3cff */
[----:B------:R-:W-:-:S07]  /*0370*/  ISETP.GE.AND P2, PT, R6, RZ, PT ;  /* 0x000000ff0600720c */ /* 0x000fce0003f46270 */
[----:B------:R-:W-:Y:S01]  /*0380*/  @P0 VIADD R13, R13, 0x1 ;  /* 0x000000010d0d0836 */ /* 0x000fe20000000000 */
[----:B------:R-:W-:-:S05]  /*0390*/  ISETP.NE.AND P0, PT, R3, RZ, PT ;  /* 0x000000ff0300720c */ /* 0x000fca0003f05270 */
[----:B------:R-:W-:-:S05]  /*03a0*/  @!P2 IMAD.MOV R13, RZ, RZ, -R13 ;  /* 0x000000ffff0da224 */ /* 0x000fca00078e0a0d */
[----:B------:R-:W-:-:S04]  /*03b0*/  SEL R13, R12, R13, !P0 ;  /* 0x0000000d0c0d7207 */ /* 0x000fc80004000000 */
[----:B------:R-:W-:-:S05]  /*03c0*/  IADD3 R6, PT, PT, -R13, RZ, RZ ;  /* 0x000000ff0d067210 */ /* 0x000fca0007ffe1ff */
[----:B------:R-:W-:-:S04]  /*03d0*/  IMAD R6, R3, R6, R14 ;  /* 0x0000000603067224 */ /* 0x000fc800078e020e */
[----:B------:R-:W-:-:S04]  /*03e0*/  IMAD R11, R13, UR6, R6 ;  /* 0x000000060d0b7c24 */ /* 0x000fc8000f8e0206 */
[----:B------:R-:W-:-:S05]  /*03f0*/  IMAD.WIDE R10, R11, 0x4, R4 ;  /* 0x000000040b0a7825 */ /* 0x000fca00078e0204 */
[----:B------:R-:W2:Y:S01]  /*0400*/  LDG.E R15, desc[UR4][R10.64] ;  /* 0x000000040a0f7981 */ /* 0x000ea2000c1e1900 */
[----:B------:R-:W0:Y:S08]  /*0410*/  I2F.RP R18, R9 ;  /* 0x0000000900127306 */ /* 0x000e300000209400 */
[----:B0-----:R-:W0:Y:S02]  /*0420*/  MUFU.RCP R18, R18 ;  /* 0x0000001200127308 */ /* 0x001e240000001000 */
[----:B0-----:R-:W-:-:S06]  /*0430*/  VIADD R16, R18, 0xffffffe ;  /* 0x0ffffffe12107836 */ /* 0x001fcc0000000000 */
[----:B------:R0:W1:Y:S02]  /*0440*/  F2I.FTZ.U32.TRUNC.NTZ R17, R16 ;  /* 0x0000001000117305 */ /* 0x000064000021f000 */
[----:B0-----:R-:W-:Y:S02]  /*0450*/  HFMA2 R16, -RZ, RZ, 0, 0 ;  /* 0x00000000ff107431 */ /* 0x001fe400000001ff */
[----:B-1----:R-:W-:-:S04]  /*0460*/  IMAD.MOV R6, RZ, RZ, -R17 ;  /* 0x000000ffff067224 */ /* 0x002fc800078e0a11 */
[----:B------:R-:W-:Y:S01]  /*0470*/  IMAD R13, R6, R9, RZ ;  /* 0x00000009060d7224 */ /* 0x000fe200078e02ff */
[----:B------:R-:W-:-:S03]  /*0480*/  IABS R6, R8 ;  /* 0x0000000800067213 */ /* 0x000fc60000000000 */
[----:B------:R-:W-:Y:S01]  /*0490*/  IMAD.HI.U32 R13, R17, R13, R16 ;  /* 0x0000000d110d7227 */ /* 0x000fe200078e0010 */
[----:B------:R-:W-:-:S04]  /*04a0*/  LOP3.LUT R16, R8, R3, RZ, 0x3c, !PT ;  /* 0x0000000308107212 */ /* 0x000fc800078e3cff */
[----:B------:R-:W-:Y:S01]  /*04b0*/  ISETP.GE.AND P3, PT, R16, RZ, PT ;  /* 0x000000ff1000720c */ /* 0x000fe20003f66270 */
[----:B------:R-:W-:-:S04]  /*04c0*/  IMAD.HI.U32 R14, R13, R6, RZ ;  /* 0x000000060d0e7227 */ /* 0x000fc800078e00ff */
[----:B------:R-:W-:-:S04]  /*04d0*/  IMAD.MOV R17, RZ, RZ, -R14 ;  /* 0x000000ffff117224 */ /* 0x000fc800078e0a0e */
[----:B------:R-:W-:Y:S02]  /*04e0*/  IMAD R17, R9, R17, R6 ;  /* 0x0000001109117224 */ /* 0x000fe400078e0206 */
[----:B------:R-:W-:-:S05]  /*04f0*/  IMAD.MOV.U32 R6, RZ, RZ, R9 ;  /* 0x000000ffff067224 */ /* 0x000fca00078e0009 */
[----:B------:R-:W-:-:S13]  /*0500*/  ISETP.GT.U32.AND P2, PT, R6, R17, PT ;  /* 0x000000110600720c */ /* 0x000fda0003f44070 */
[----:B------:R-:W-:Y:S01]  /*0510*/  @!P2 IADD3 R17, PT, PT, R17, -R9, RZ ;  /* 0x800000091111a210 */ /* 0x000fe20007ffe0ff */
[----:B------:R-:W-:-:S03]  /*0520*/  @!P2 VIADD R14, R14, 0x1 ;  /* 0x000000010e0ea836 */ /* 0x000fc60000000000 */
[----:B------:R-:W-:-:S13]  /*0530*/  ISETP.GE.U32.AND P1, PT, R17, R6, PT ;  /* 0x000000061100720c */ /* 0x000fda0003f26070 */
[----:B------:R-:W-:-:S05]  /*0540*/  @P1 VIADD R14, R14, 0x1 ;  /* 0x000000010e0e1836 */ /* 0x000fca0000000000 */
[----:B------:R-:W-:-:S04]  /*0550*/  @!P3 IADD3 R14, PT, PT, -R14, RZ, RZ ;  /* 0x000000ff0e0eb210 */ /* 0x000fc80007ffe1ff */
[----:B------:R-:W-:-:S05]  /*0560*/  SEL R14, R12, R14, !P0 ;  /* 0x0000000e0c0e7207 */ /* 0x000fca0004000000 */
[----:B------:R-:W-:-:S04]  /*0570*/  IMAD.MOV R17, RZ, RZ, -R14 ;  /* 0x000000ffff117224 */ /* 0x000fc800078e0a0e */
[----:B------:R-:W-:-:S04]  /*0580*/  IMAD R17, R3, R17, R8 ;  /* 0x0000001103117224 */ /* 0x000fc800078e0208 */
[----:B------:R-:W-:Y:S02]  /*0590*/  IMAD R19, R14, UR6, R17 ;  /* 0x000000060e137c24 */ /* 0x000fe4000f8e0211 */
[----:B--2--5:R-:W-:Y:S02]  /*05a0*/  IMAD.IADD R17, R0, 0x1, R15 ;  /* 0x0000000100117824 */ /* 0x024fe400078e020f */
[----:B------:R-:W-:-:S03]  /*05b0*/  IMAD.WIDE R14, R19, 0x4, R4 ;  /* 0x00000004130e7825 */ /* 0x000fc600078e0204 */
[----:B------:R0:W-:Y:S04]  /*05c0*/  STG.E desc[UR4][R10.64], R17 ;  /* 0x000000110a007986 */ /* 0x0001e8000c101904 */
[----:B------:R-:W2:Y:S01]  /*05d0*/  LDG.E R19, desc[UR4][R14.64] ;  /* 0x000000040e137981 */ /* 0x000ea2000c1e1900 */
[----:B------:R-:W-:-:S04]  /*05e0*/  IADD3 R20, PT, PT, R8, 0x1, RZ ;  /* 0x0000000108147810 */ /* 0x000fc80007ffe0ff */
[----:B------:R-:W-:Y:S02]  /*05f0*/  IABS R18, R20 ;  /* 0x0000001400127213 */ /* 0x000fe40000000000 */
[----:B0-----:R-:W-:-:S03]  /*0600*/  LOP3.LUT R10, R20, R3, RZ, 0x3c, !PT ;  /* 0x00000003140a7212 */ /* 0x001fc600078e3cff */
[----:B------:R-:W-:Y:S01]  /*0610*/  IMAD.HI.U32 R16, R13, R18, RZ ;  /* 0x000000120d107227 */ /* 0x000fe200078e00ff */
[----:B------:R-:W-:-:S03]  /*0620*/  ISETP.GE.AND P3, PT, R10, RZ, PT ;  /* 0x000000ff0a00720c */ /* 0x000fc60003f66270 */
[----:B------:R-:W-:-:S04]  /*0630*/  IMAD.MOV R21, RZ, RZ, -R16 ;  /* 0x000000ffff157224 */ /* 0x000fc800078e0a10 */
[----:B------:R-:W-:-:S05]  /*0640*/  IMAD R21, R9, R21, R18 ;  /* 0x0000001509157224 */ /* 0x000fca00078e0212 */
[----:B------:R-:W-:-:S13]  /*0650*/  ISETP.GT.U32.AND P2, PT, R6, R21, PT ;  /* 0x000000150600720c */ /* 0x000fda0003f44070 */
[----:B------:R-:W-:Y:S01]  /*0660*/  @!P2 IADD3 R21, PT, PT, R21, -R9, RZ ;  /* 0x800000091515a210 */ /* 0x000fe20007ffe0ff */
[----:B------:R-:W-:-:S03]  /*0670*/  @!P2 VIADD R16, R16, 0x1 ;  /* 0x000000011010a836 */ /* 0x000fc60000000000 */
[----:B------:R-:W-:-:S13]  /*0680*/  ISETP.GE.U32.AND P1, PT, R21, R6, PT ;  /* 0x000000061500720c */ /* 0x000fda0003f26070 */
[----:B------:R-:W-:-:S05]  /*0690*/  @P1 IADD3 R16, PT, PT, R16, 0x1, RZ ;  /* 0x0000000110101810 */ /* 0x000fca0007ffe0ff */
[----:B------:R-:W-:-:S05]  /*06a0*/  @!P3 IMAD.MOV R16, RZ, RZ, -R16 ;  /* 0x000000ffff10b224 */ /* 0x000fca00078e0a10 */
[----:B------:R-:W-:-:S04]  /*06b0*/  SEL R16, R12, R16, !P0 ;  /* 0x000000100c107207 */ /* 0x000fc80004000000 */
[----:B------:R-:W-:-:S05]  /*06c0*/  IADD3 R10, PT, PT, -R16, RZ, RZ ;  /* 0x000000ff100a7210 */ /* 0x000fca0007ffe1ff */
[----:B------:R-:W-:-:S04]  /*06d0*/  IMAD R11, R3, R10, R20 ;  /* 0x0000000a030b7224 */ /* 0x000fc800078e0214 */
[----:B------:R-:W-:-:S04]  /*06e0*/  IMAD R11, R16, UR6, R11 ;  /* 0x00000006100b7c24 */ /* 0x000fc8000f8e020b */
[----:B------:R-:W-:-:S04]  /*06f0*/  IMAD.WIDE R10, R11, 0x4, R4 ;  /* 0x000000040b0a7825 */ /* 0x000fc800078e0204 */
[----:B--2---:R-:W-:-:S05]  /*0700*/  IMAD.IADD R19, R0, 0x1, R19 ;  /* 0x0000000100137824 */ /* 0x004fca00078e0213 */
[----:B------:R0:W-:Y:S04]  /*0710*/  STG.E desc[UR4][R14.64], R19 ;  /* 0x000000130e007986 */ /* 0x0001e8000c101904 */
[----:B------:R-:W2:Y:S01]  /*0720*/  LDG.E R17, desc[UR4][R10.64] ;  /* 0x000000040a117981 */ /* 0x000ea2000c1e1900 */
[----:B------:R-:W-:-:S04]  /*0730*/  IADD3 R20, PT, PT, R8, 0x2, RZ ;  /* 0x0000000208147810 */ /* 0x000fc80007ffe0ff */
[----:B------:R-:W-:-:S05]  /*0740*/  IABS R18, R20 ;  /* 0x0000001400127213 */ /* 0x000fca0000000000 */
[----:B------:R-:W-:-:S04]  /*0750*/  IMAD.HI.U32 R16, R13, R18, RZ ;  /* 0x000000120d107227 */ /* 0x000fc800078e00ff */
[----:B------:R-:W-:-:S04]  /*0760*/  IMAD.MOV R21, RZ, RZ, -R16 ;  /* 0x000000ffff157224 */ /* 0x000fc800078e0a10 */
[----:B------:R-:W-:-:S05]  /*0770*/  IMAD R21, R9, R21, R18 ;  /* 0x0000001509157224 */ /* 0x000fca00078e0212 */
[----:B------:R-:W-:-:S13]  /*0780*/  ISETP.GT.U32.AND P2, PT, R6, R21, PT ;  /* 0x000000150600720c */ /* 0x000fda0003f44070 */
[----:B------:R-:W-:Y:S01]  /*0790*/  @!P2 IADD3 R21, PT, PT, R21, -R9, RZ ;  /* 0x800000091515a210 */ /* 0x000fe20007ffe0ff */
[----:B------:R-:W-:Y:S01]  /*07a0*/  @!P2 VIADD R16, R16, 0x1 ;  /* 0x000000011010a836 */ /* 0x000fe20000000000 */
[----:B------:R-:W-:Y:S02]  /*07b0*/  LOP3.LUT R9, R20, R3, RZ, 0x3c, !PT ;  /* 0x0000000314097212 */ /* 0x000fe400078e3cff */
[----:B------:R-:W-:Y:S02]  /*07c0*/  ISETP.GE.U32.AND P1, PT, R21, R6, PT ;  /* 0x000000061500720c */ /* 0x000fe40003f26070 */
[----:B------:R-:W-:-:S11]  /*07d0*/  ISETP.GE.AND P3, PT, R9, RZ, PT ;  /* 0x000000ff0900720c */ /* 0x000fd60003f66270 */
[----:B------:R-:W-:-:S05]  /*07e0*/  @P1 IADD3 R16, PT, PT, R16, 0x1, RZ ;  /* 0x0000000110101810 */ /* 0x000fca0007ffe0ff */
[----:B------:R-:W-:-:S05]  /*07f0*/  @!P3 IMAD.MOV R16, RZ, RZ, -R16 ;  /* 0x000000ffff10b224 */ /* 0x000fca00078e0a10 */
[----:B------:R-:W-:-:S04]  /*0800*/  SEL R12, R12, R16, !P0 ;  /* 0x000000100c0c7207 */ /* 0x000fc80004000000 */
[----:B0-----:R-:W-:-:S05]  /*0810*/  IADD3 R14, PT, PT, -R12, RZ, RZ ;  /* 0x000000ff0c0e7210 */ /* 0x001fca0007ffe1ff */
[----:B------:R-:W-:-:S04]  /*0820*/  IMAD R9, R3, R14, R20 ;  /* 0x0000000e03097224 */ /* 0x000fc800078e0214 */
[----:B------:R-:W-:-:S04]  /*0830*/  IMAD R9, R12, UR6, R9 ;  /* 0x000000060c097c24 */ /* 0x000fc8000f8e0209 */
[----:B------:R-:W-:-:S04]  /*0840*/  IMAD.WIDE R14, R9, 0x4, R4 ;  /* 0x00000004090e7825 */ /* 0x000fc800078e0204 */
[----:B--2---:R-:W-:-:S05]  /*0850*/  IMAD.IADD R17, R0, 0x1, R17 ;  /* 0x0000000100117824 */ /* 0x004fca00078e0211 */
[----:B------:R0:W-:Y:S04]  /*0860*/  STG.E desc[UR4][R10.64], R17 ;  /* 0x000000110a007986 */ /* 0x0001e8000c101904 */
[----:B------:R-:W2:Y:S01]  /*0870*/  LDG.E R9, desc[UR4][R14.64] ;  /* 0x000000040e097981 */ /* 0x000ea2000c1e1900 */
[----:B------:R-:W-:Y:S01]  /*0880*/  VIADD R7, R7, 0x4 ;  /* 0x0000000407077836 */ /* 0x000fe20000000000 */
[----:B------:R-:W-:-:S04]  /*0890*/  IADD3 R8, PT, PT, R8, 0x4, RZ ;  /* 0x0000000408087810 */ /* 0x000fc80007ffe0ff */
[----:B------:R-:W-:Y:S02]  /*08a0*/  ISETP.NE.AND P0, PT, R7, RZ, PT ;  /* 0x000000ff0700720c */ /* 0x000fe40003f05270 */
[----:B--2---:R-:W-:-:S05]  /*08b0*/  IADD3 R9, PT, PT, R0, R9, RZ ;  /* 0x0000000900097210 */ /* 0x004fca0007ffe0ff */
[----:B------:R0:W-:Y:S06]  /*08c0*/  STG.E desc[UR4][R14.64], R9 ;  /* 0x000000090e007986 */ /* 0x0001ec000c101904 */
[----:B------:R-:W-:Y:S05]  /*08d0*/  @P0 BRA `(.L_x_3) ;  /* 0xfffffff800700947 */ /* 0x000fea000383ffff */
[----:B------:R-:W-:Y:S05]  /*08e0*/  BSYNC.RECONVERGENT B1 ;  /* 0x0000000000017941 */ /* 0x000fea0003800200 */
.L_x_2:
[----:B------:R-:W-:-:S07]  /*08f0*/  VIADD R8, R8, 0xffffffff ;  /* 0xffffffff08087836 */ /* 0x000fce0000000000 */
.L_x_1:
[----:B------:R-:W-:Y:S05]  /*0900*/  BSYNC.RECONVERGENT B0 ;  /* 0x0000000000007941 */ /* 0x000fea0003800200 */
.L_x_0:
[----:B------:R-:W-:-:S13]  /*0910*/  ISETP.NE.AND P0, PT, R2, RZ, PT ;  /* 0x000000ff0200720c */ /* 0x000fda0003f05270 */
[----:B------:R-:W-:Y:S05]  /*0920*/  @!P0 EXIT ;  /* 0x000000000000894d */ /* 0x000fea0003800000 */
[----:B------:R-:W-:Y:S01]  /*0930*/  IABS R6, R3 ;  /* 0x0000000300067213 */ /* 0x000fe20000000000 */
[----:B------:R-:W1:Y:S01]  /*0940*/  LDC R7, c[0x0][0x394] ;  /* 0x0000e500ff077b82 */ /* 0x000e620000000800 */
[----:B------:R-:W-:Y:S01]  /*0950*/  ISETP.NE.AND P0, PT, R3, RZ, PT ;  /* 0x000000ff0300720c */ /* 0x000fe20003f05270 */
[----:B------:R-:W2:Y:S01]  /*0960*/  LDCU UR6, c[0x0][0x39c] ;  /* 0x00007380ff0677ac */ /* 0x000ea20008000800 */
[----:B0-----:R-:W0:Y:S05]  /*0970*/  I2F.RP R9, R6 ;  /* 0x0000000600097306 */ /* 0x001e2a0000209400 */
[----:B------:R-:W3:Y:S03]  /*0980*/  LDC.64 R4, c[0x0][0x388] ;  /* 0x0000e200ff047b82 */ /* 0x000ee60000000a00 */
[----:B0-----:R-:W0:Y:S02]  /*0990*/  MUFU.RCP R9, R9 ;  /* 0x0000000900097308 */ /* 0x001e240000001000 */
[----:B0-----:R-:W-:Y:S01]  /*09a0*/  IADD3 R10, PT, PT, R9, 0xffffffe, RZ ;  /* 0x0ffffffe090a7810 */ /* 0x001fe20007ffe0ff */
[----:B------:R-:W-:-:S05]  /*09b0*/  IMAD.MOV R9, RZ, RZ, -R2 ;  /* 0x000000ffff097224 */ /* 0x000fca00078e0a02 */
[----:B------:R0:W4:Y:S02]  /*09c0*/  F2I.FTZ.U32.TRUNC.NTZ R11, R10 ;  /* 0x0000000a000b7305 */ /* 0x000124000021f000 */
[----:B0-----:R-:W-:Y:S01]  /*09d0*/  MOV R10, RZ ;  /* 0x000000ff000a7202 */ /* 0x001fe20000000f00 */
[----:B----4-:R-:W-:-:S04]  /*09e0*/  IMAD.MOV R13, RZ, RZ, -R11 ;  /* 0x000000ffff0d7224 */ /* 0x010fc800078e0a0b */
[----:B------:R-:W-:-:S04]  /*09f0*/  IMAD R13, R13, R6, RZ ;  /* 0x000000060d0d7224 */ /* 0x000fc800078e02ff */
[----:B------:R-:W-:Y:S01]  /*0a00*/  IMAD.HI.U32 R12, R11, R13, R10 ;  /* 0x0000000d0b0c7227 */ /* 0x000fe200078e000a */
[----:B-123--:R-:W-:-:S07]  /*0a10*/  LOP3.LUT R13, RZ, R3, RZ, 0x33, !PT ;  /* 0x00000003ff0d7212 */ /* 0x00efce00078e33ff */
.L_x_4:
[----:B0-----:R-:W-:Y:S02]  /*0a20*/  IABS R3, R8 ;  /* 0x0000000800037213 */ /* 0x001fe40000000000 */
[----:B------:R-:W-:-:S03]  /*0a30*/  IABS R14, R7 ;  /* 0x00000007000e7213 */ /* 0x000fc60000000000 */
[----:B------:R-:W-:-:S05]  /*0a40*/  IMAD.HI.U32 R2, R12, R3, RZ ;  /* 0x000000030c027227 */ /* 0x000fca00078e00ff */
[----:B------:R-:W-:-:S05]  /*0a50*/  IADD3 R10, PT, PT, -R2, RZ, RZ ;  /* 0x000000ff020a7210 */ /* 0x000fca0007ffe1ff */
[----:B------:R-:W-:-:S05]  /*0a60*/  IMAD R3, R14, R10, R3 ;  /* 0x0000000a0e037224 */ /* 0x000fca00078e0203 */
[----:B------:R-:W-:-:S13]  /*0a70*/  ISETP.GT.U32.AND P2, PT, R6, R3, PT ;  /* 0x000000030600720c */ /* 0x000fda0003f44070 */
[----:B------:R-:W-:Y:S01]  /*0a80*/  @!P2 IMAD.IADD R3, R3, 0x1, -R14 ;  /* 0x000000010303a824 */ /* 0x000fe200078e0a0e */
[----:B------:R-:W-:-:S04]  /*0a90*/  @!P2 IADD3 R2, PT, PT, R2, 0x1, RZ ;  /* 0x000000010202a810 */ /* 0x000fc80007ffe0ff */
[----:B------:R-:W-:Y:S02]  /*0aa0*/  ISETP.GE.U32.AND P1, PT, R3, R6, PT ;  /* 0x000000060300720c */ /* 0x000fe40003f26070 */
[----:B------:R-:W-:-:S04]  /*0ab0*/  LOP3.LUT R3, R8, R7, RZ, 0x3c, !PT ;  /* 0x0000000708037212 */ /* 0x000fc800078e3cff */
[----:B------:R-:W-:-:S07]  /*0ac0*/  ISETP.GE.AND P3, PT, R3, RZ, PT ;  /* 0x000000ff0300720c */ /* 0x000fce0003f66270 */
[----:B------:R-:W-:-:S06]  /*0ad0*/  @P1 VIADD R2, R2, 0x1 ;  /* 0x0000000102021836 */ /* 0x000fcc0000000000 */
[----:B------:R-:W-:-:S04]  /*0ae0*/  @!P3 IADD3 R2, PT, PT, -R2, RZ, RZ ;  /* 0x000000ff0202b210 */ /* 0x000fc80007ffe1ff */
[----:B------:R-:W-:-:S05]  /*0af0*/  SEL R2, R13, R2, !P0 ;  /* 0x000000020d027207 */ /* 0x000fca0004000000 */
[----:B------:R-:W-:-:S04]  /*0b00*/  IMAD.MOV R3, RZ, RZ, -R2 ;  /* 0x000000ffff037224 */ /* 0x000fc800078e0a02 */
[----:B------:R-:W-:-:S04]  /*0b10*/  IMAD R3, R7, R3, R8 ;  /* 0x0000000307037224 */ /* 0x000fc800078e0208 */
[----:B------:R-:W-:-:S04]  /*0b20*/  IMAD R3, R2, UR6, R3 ;  /* 0x0000000602037c24 */ /* 0x000fc8000f8e0203 */
[----:B------:R-:W-:-:S05]  /*0b30*/  IMAD.WIDE R2, R3, 0x4, R4 ;  /* 0x0000000403027825 */ /* 0x000fca00078e0204 */
[----:B------:R-:W2:Y:S01]  /*0b40*/  LDG.E R11, desc[UR4][R2.64] ;  /* 0x00000004020b7981 */ /* 0x000ea2000c1e1900 */
[----:B------:R-:W-:Y:S01]  /*0b50*/  VIADD R9, R9, 0x1 ;  /* 0x0000000109097836 */ /* 0x000fe20000000000 */
[----:B------:R-:W-:-:S04]  /*0b60*/  IADD3 R8, PT, PT, R8, 0x1, RZ ;  /* 0x0000000108087810 */ /* 0x000fc80007ffe0ff */
[----:B------:R-:W-:Y:S02]  /*0b70*/  ISETP.NE.AND P1, PT, R9, RZ, PT ;  /* 0x000000ff0900720c */ /* 0x000fe40003f25270 */
[----:B--2--5:R-:W-:-:S05]  /*0b80*/  IADD3 R11, PT, PT, R0, R11, RZ ;  /* 0x0000000b000b7210 */ /* 0x024fca0007ffe0ff */
[----:B------:R0:W-:Y:S06]  /*0b90*/  STG.E desc[UR4][R2.64], R11 ;  /* 0x0000000b02007986 */ /* 0x0001ec000c101904 */
[----:B------:R-:W-:Y:S05]  /*0ba0*/  @P1 BRA `(.L_x_4) ;  /* 0xfffffffc009c1947 */ /* 0x000fea000383ffff */
[----:B------:R-:W-:Y:S05]  /*0bb0*/  EXIT ;  /* 0x000000000000794d */ /* 0x000fea0003800000 */
.L_x_5:
[----:B------:R-:W-:-:S00]  /*0bc0*/  BRA `(.L_x_5) ;  /* 0xfffffffc00fc7947 */ /* 0x000fc0000383ffff */
[----:B------:R-:W-:-:S00]  /*0bd0*/  NOP ;  /* 0x0000000000007918 */ /* 0x000fc00000000000 */
        /* <DEDUP_REMOVED lines=10> */
.L_x_28:


//--------------------- .text._Z7findMinPiS_iiiii --------------------------
	.section	.text._Z7findMinPiS_iiiii,"ax",@progbits
	.align	128
        .global         _Z7findMinPiS_iiiii
        .type           _Z7findMinPiS_iiiii,@function
        .size           _Z7findMinPiS_iiiii,(.L_x_29 - _Z7findMinPiS_iiiii)
        .other          _Z7findMinPiS_iiiii,@"STO_CUDA_ENTRY STV_DEFAULT"
_Z7findMinPiS_iiiii:
.text._Z7findMinPiS_iiiii:
[----:B------:R-:W-:Y:S01]  /*0000*/  LDC R1, c[0x0][0x37c] ;  /* 0x0000df00ff017b82 */ /* 0x000fe20000000800 */
[----:B------:R-:W0:Y:S07]  /*0010*/  S2R R0, SR_CTAID.X ;  /* 0x0000000000007919 */ /* 0x000e2e0000002500 */
[----:B------:R-:W1:Y:S01]  /*0020*/  LDC R5, c[0x0][0x3a0] ;  /* 0x0000e800ff057b82 */ /* 0x000e620000000800 */
[----:B------:R-:W2:Y:S01]  /*0030*/  LDCU.128 UR8, c[0x0][0x390] ;  /* 0x00007200ff0877ac */ /* 0x000ea20008000c00 */
[----:B------:R-:W0:Y:S01]  /*0040*/  S2R R3, SR_TID.X ;  /* 0x0000000000037919 */ /* 0x000e220000002100 */
[----:B------:R-:W0:Y:S01]  /*0050*/  LDCU UR4, c[0x0][0x360] ;  /* 0x00006c00ff0477ac */ /* 0x000e220008000800 */
[----:B--2---:R-:W-:-:S02]  /*0060*/  IMAD.U32 R11, RZ, RZ, UR9 ;  /* 0x00000009ff0b7e24 */ /* 0x004fc4000f8e00ff */
[----:B0-----:R-:W-:Y:S01]  /*0070*/  IMAD R0, R0, UR4, R3 ;  /* 0x0000000400007c24 */ /* 0x001fe2000f8e0203 */
[----:B------:R-:W-:Y:S01]  /*0080*/  UIMAD UR4, UR11, UR10, URZ ;  /* 0x0000000a0b0472a4 */ /* 0x000fe2000f8e02ff */
[----:B------:R-:W-:Y:S02]  /*0090*/  IMAD R3, R11, UR8, RZ ;  /* 0x000000080b037c24 */ /* 0x000fe4000f8e02ff */
[----:B-1----:R-:W-:-:S05]  /*00a0*/  IMAD R12, R0, R5, RZ ;  /* 0x00000005000c7224 */ /* 0x002fca00078e02ff */
[----:B------:R-:W-:-:S04]  /*00b0*/  ISETP.GE.AND P0, PT, R12, R3, PT ;  /* 0x000000030c00720c */ /* 0x000fc80003f06270 */
[----:B------:R-:W-:-:S13]  /*00c0*/  ISETP.LT.OR P0, PT, R5, 0x1, P0 ;  /* 0x000000010500780c */ /* 0x000fda0000701670 */
[----:B------:R-:W-:Y:S05]  /*00d0*/  @P0 EXIT ;  /* 0x000000000000094d */ /* 0x000fea0003800000 */
[----:B------:R-:W0:Y:S01]  /*00e0*/  LDCU.64 UR6, c[0x0][0x388] ;  /* 0x00007100ff0677ac */ /* 0x000e220008000a00 */
[----:B------:R-:W-:Y:S01]  /*00f0*/  VIADD R2, R5, 0xffffffff ;  /* 0xffffffff05027836 */ /* 0x000fe20000000000 */
[----:B------:R-:W-:Y:S01]  /*0100*/  LOP3.LUT R0, RZ, R12, RZ, 0x33, !PT ;  /* 0x0000000cff007212 */ /* 0x000fe200078e33ff */
[----:B------:R-:W-:Y:S01]  /*0110*/  BSSY.RECONVERGENT B1, `(.L_x_6) ;  /* 0x00000c4000017945 */ /* 0x000fe20003800200 */
[----:B------:R-:W-:Y:S01]  /*0120*/  USHF.R.S32.HI UR5, URZ, 0x1f, UR4 ;  /* 0x0000001fff057899 */ /* 0x000fe20008011404 */
[----:B------:R-:W-:Y:S01]  /*0130*/  VIADD R8, R11, 0xffffffff ;  /* 0xffffffff0b087836 */ /* 0x000fe20000000000 */
[----:B------:R-:W-:Y:S01]  /*0140*/  VIADDMNMX.U32 R0, R3, R0, R2, PT ;  /* 0x0000000003007246 */ /* 0x000fe20003800002 */
[----:B------:R-:W1:Y:S03]  /*0150*/  LDCU.64 UR10, c[0x0][0x358] ;  /* 0x00006b00ff0a77ac */ /* 0x000e660008000a00 */
[C---:B------:R-:W-:Y:S01]  /*0160*/  ISETP.GE.U32.AND P0, PT, R0.reuse, 0x3, PT ;  /* 0x000000030000780c */ /* 0x040fe20003f06070 */
[----:B------:R-:W2:Y:S01]  /*0170*/  LDCU UR9, c[0x0][0x39c] ;  /* 0x00007380ff0977ac */ /* 0x000ea20008000800 */
[----:B------:R-:W-:-:S04]  /*0180*/  IADD3 R13, PT, PT, R0, 0x1, RZ ;  /* 0x00000001000d7810 */ /* 0x000fc80007ffe0ff */
[----:B------:R-:W-:Y:S01]  /*0190*/  LOP3.LUT R0, R13, 0x3, RZ, 0xc0, !PT ;  /* 0x000000030d007812 */ /* 0x000fe200078ec0ff */
[----:B0-----:R-:W-:-:S04]  /*01a0*/  ULEA UR6, UP0, UR4, UR6, 0x2 ;  /* 0x0000000604067291 */ /* 0x001fc8000f8010ff */
[----:B------:R-:W-:Y:S02]  /*01b0*/  ULEA.HI.X UR5, UR4, UR7, UR5, 0x2, UP0 ;  /* 0x0000000704057291 */ /* 0x000fe400080f1405 */
[----:B------:R-:W-:Y:S01]  /*01c0*/  UIADD3 UR4, UPT, UPT, UR8, -0x1, URZ ;  /* 0xffffffff08047890 */ /* 0x000fe2000fffe0ff */
[----:B------:R-:W-:-:S03]  /*01d0*/  IMAD.U32 R2, RZ, RZ, UR6 ;  /* 0x00000006ff027e24 */ /* 0x000fc6000f8e00ff */
[----:B------:R-:W-:Y:S01]  /*01e0*/  IMAD.U32 R3, RZ, RZ, UR5 ;  /* 0x00000005ff037e24 */ /* 0x000fe2000f8e00ff */
[----:B-12---:R-:W-:Y:S07]  /*01f0*/  @!P0 BRA `(.L_x_7) ;  /* 0x0000000800d48947 */ /* 0x006fee0003800000 */
[----:B------:R-:W-:Y:S01]  /*0200*/  IABS R10, R11 ;  /* 0x0000000b000a7213 */ /* 0x000fe20000000000 */
[----:B------:R-:W0:Y:S01]  /*0210*/  LDC.64 R4, c[0x0][0x388] ;  /* 0x0000e200ff047b82 */ /* 0x000e220000000a00 */
[----:B------:R-:W-:Y:S01]  /*0220*/  LOP3.LUT R13, R13, 0xfffffffc, RZ, 0xc0, !PT ;  /* 0xfffffffc0d0d7812 */ /* 0x000fe200078ec0ff */
[----:B------:R-:W-:Y:S01]  /*0230*/  BSSY.RECONVERGENT B0, `(.L_x_8) ;  /* 0x00000b0000007945 */ /* 0x000fe20003800200 */
[----:B------:R-:W1:Y:S01]  /*0240*/  I2F.RP R14, R10 ;  /* 0x0000000a000e7306 */ /* 0x000e620000209400 */
[----:B------:R-:W-:Y:S02]  /*0250*/  VIADD R12, R12, 0x1 ;  /* 0x000000010c0c7836 */ /* 0x000fe40000000000 */
[----:B------:R-:W-:Y:S02]  /*0260*/  IMAD.MOV R13, RZ, RZ, -R13 ;  /* 0x000000ffff0d7224 */ /* 0x000fe400078e0a0d */
[----:B------:R-:W2:Y:S03]  /*0270*/  LDC R11, c[0x0][0x394] ;  /* 0x0000e500ff0b7b82 */ /* 0x000ea60000000800 */
[----:B-1----:R-:W1:Y:S02]  /*0280*/  MUFU.RCP R14, R14 ;  /* 0x0000000e000e7308 */ /* 0x002e640000001000 */
[----:B-1----:R-:W-:-:S06]  /*0290*/  VIADD R6, R14, 0xffffffe ;  /* 0x0ffffffe0e067836 */ /* 0x002fcc0000000000 */
[----:B------:R1:W3:Y:S02]  /*02a0*/  F2I.FTZ.U32.TRUNC.NTZ R7, R6 ;  /* 0x0000000600077305 */ /* 0x0002e4000021f000 */
[----:B-1----:R-:W-:Y:S01]  /*02b0*/  IMAD.MOV.U32 R6, RZ, RZ, RZ ;  /* 0x000000ffff067224 */ /* 0x002fe200078e00ff */
[----:B---3--:R-:W-:-:S05]  /*02c0*/  IADD3 R9, PT, PT, RZ, -R7, RZ ;  /* 0x80000007ff097210 */ /* 0x008fca0007ffe0ff */
[----:B------:R-:W-:-:S04]  /*02d0*/  IMAD R9, R9, R10, RZ ;  /* 0x0000000a09097224 */ /* 0x000fc800078e02ff */
[----:B0-2---:R-:W-:-:S07]  /*02e0*/  IMAD.HI.U32 R9, R7, R9, R6 ;  /* 0x0000000907097227 */ /* 0x005fce00078e0006 */
.L_x_17:
[----:B------:R-:W-:Y:S01]  /*02f0*/  IABS R20, R11 ;  /* 0x0000000b00147213 */ /* 0x000fe20000000000 */
[C---:B------:R-:W-:Y:S01]  /*0300*/  VIADD R18, R12.reuse, 0xffffffff ;  /* 0xffffffff0c127836 */ /* 0x040fe20000000000 */
[----:B-1----:R-:W-:Y:S01]  /*0310*/  IABS R17, R12 ;  /* 0x0000000c00117213 */ /* 0x002fe20000000000 */
[----:B------:R-:W-:Y:S01]  /*0320*/  VIADD R16, R12, 0x2 ;  /* 0x000000020c107836 */ /* 0x000fe20000000000 */
[----:B0-----:R-:W0:Y:S01]  /*0330*/  I2F.RP R14, R20 ;  /* 0x00000014000e7306 */ /* 0x001e220000209400 */
[----:B------:R-:W-:Y:S01]  /*0340*/  BSSY.RECONVERGENT B2, `(.L_x_9) ;  /* 0x0000058000027945 */ /* 0x000fe20003800200 */
[----:B--2---:R-:W-:Y:S02]  /*0350*/  IABS R15, R18 ;  /* 0x00000012000f7213 */ /* 0x004fe40000000000 */
[----:B------:R-:W-:-:S03]  /*0360*/  IABS R25, R16 ;  /* 0x0000001000197213 */ /* 0x000fc60000000000 */
[----:B------:R-:W-:-:S04]  /*0370*/  IMAD.HI.U32 R21, R9, R15, RZ ;  /* 0x0000000f09157227 */ /* 0x000fc800078e00ff */
[----:B------:R-:W-:Y:S01]  /*0380*/  IMAD.MOV R6, RZ, RZ, -R21 ;  /* 0x000000ffff067224 */ /* 0x000fe200078e0a15 */
[----:B0-----:R-:W0:Y:S03]  /*0390*/  MUFU.RCP R14, R14 ;  /* 0x0000000e000e7308 */ /* 0x001e260000001000 */
[----:B------:R-:W-:Y:S02]  /*03a0*/  IMAD R15, R20, R6, R15 ;  /* 0x00000006140f7224 */ /* 0x000fe400078e020f */
[----:B------:R-:W-:-:S03]  /*03b0*/  IMAD.MOV.U32 R6, RZ, RZ, RZ ;  /* 0x000000ffff067224 */ /* 0x000fc600078e00ff */
[----:B------:R-:W-:Y:S02]  /*03c0*/  ISETP.GT.U32.AND P3, PT, R10, R15, PT ;  /* 0x0000000f0a00720c */ /* 0x000fe40003f64070 */
[----:B0-----:R-:W-:-:S11]  /*03d0*/  IADD3 R7, PT, PT, R14, 0xffffffe, RZ ;  /* 0x0ffffffe0e077810 */ /* 0x001fd60007ffe0ff */
[----:B------:R-:W-:Y:S01]  /*03e0*/  @!P3 IADD3 R15, PT, PT, R15, -R20, RZ ;  /* 0x800000140f0fb210 */ /* 0x000fe20007ffe0ff */
[----:B------:R-:W-:Y:S01]  /*03f0*/  @!P3 VIADD R21, R21, 0x1 ;  /* 0x000000011515b836 */ /* 0x000fe20000000000 */
[----:B------:R-:W-:Y:S01]  /*0400*/  IADD3 R14, PT, PT, R12, 0x1, RZ ;  /* 0x000000010c0e7810 */ /* 0x000fe20007ffe0ff */
[----:B------:R-:W0:Y:S01]  /*0410*/  F2I.FTZ.U32.TRUNC.NTZ R7, R7 ;  /* 0x0000000700077305 */ /* 0x000e22000021f000 */
[----:B------:R-:W-:Y:S01]  /*0420*/  ISETP.GE.U32.AND P2, PT, R15, R10, PT ;  /* 0x0000000a0f00720c */ /* 0x000fe20003f46070 */
[----:B------:R-:W-:Y:S01]  /*0430*/  IMAD.MOV.U32 R10, RZ, RZ, R20 ;  /* 0x000000ffff0a7224 */ /* 0x000fe200078e0014 */
[----:B------:R-:W-:-:S11]  /*0440*/  IABS R23, R14 ;  /* 0x0000000e00177213 */ /* 0x000fd60000000000 */
[----:B------:R-:W-:Y:S02]  /*0450*/  @P2 VIADD R21, R21, 0x1 ;  /* 0x0000000115152836 */ /* 0x000fe40000000000 */
[----:B0-----:R-:W-:-:S04]  /*0460*/  IMAD.MOV R9, RZ, RZ, -R7 ;  /* 0x000000ffff097224 */ /* 0x001fc800078e0a07 */
[----:B------:R-:W-:-:S04]  /*0470*/  IMAD R9, R9, R20, RZ ;  /* 0x0000001409097224 */ /* 0x000fc800078e02ff */
[----:B------:R-:W-:-:S04]  /*0480*/  IMAD.HI.U32 R9, R7, R9, R6 ;  /* 0x0000000907097227 */ /* 0x000fc800078e0006 */
[----:B------:R-:W-:Y:S02]  /*0490*/  IMAD.MOV.U32 R7, RZ, RZ, R17 ;  /* 0x000000ffff077224 */ /* 0x000fe400078e0011 */
[----:B------:R-:W-:-:S04]  /*04a0*/  IMAD.HI.U32 R15, R9, R25, RZ ;  /* 0x00000019090f7227 */ /* 0x000fc800078e00ff */
[----:B------:R-:W-:-:S04]  /*04b0*/  IMAD.HI.U32 R19, R9, R7, RZ ;  /* 0x0000000709137227 */ /* 0x000fc800078e00ff */
[----:B------:R-:W-:Y:S02]  /*04c0*/  IMAD.MOV R6, RZ, RZ, -R19 ;  /* 0x000000ffff067224 */ /* 0x000fe400078e0a13 */
[----:B------:R-:W-:-:S04]  /*04d0*/  IMAD.HI.U32 R17, R9, R23, RZ ;  /* 0x0000001709117227 */ /* 0x000fc800078e00ff */
[----:B------:R-:W-:Y:S01]  /*04e0*/  IMAD R7, R20, R6, R7 ;  /* 0x0000000614077224 */ /* 0x000fe200078e0207 */
[----:B------:R-:W-:Y:S01]  /*04f0*/  IADD3 R6, PT, PT, -R15, RZ, RZ ;  /* 0x000000ff0f067210 */ /* 0x000fe20007ffe1ff */
[----:B------:R-:W-:-:S03]  /*0500*/  IMAD.MOV R22, RZ, RZ, -R17 ;  /* 0x000000ffff167224 */ /* 0x000fc600078e0a11 */
[----:B------:R-:W-:Y:S01]  /*0510*/  ISETP.GT.U32.AND P6, PT, R10, R7, PT ;  /* 0x000000070a00720c */ /* 0x000fe20003fc4070 */
[----:B------:R-:W-:Y:S01]  /*0520*/  IMAD R25, R20, R6, R25 ;  /* 0x0000000614197224 */ /* 0x000fe200078e0219 */
[-C--:B------:R-:W-:Y:S01]  /*0530*/  LOP3.LUT R6, R18, R11.reuse, RZ, 0x3c, !PT ;  /* 0x0000000b12067212 */ /* 0x080fe200078e3cff */
[----:B------:R-:W-:Y:S01]  /*0540*/  IMAD R23, R20, R22, R23 ;  /* 0x0000001614177224 */ /* 0x000fe200078e0217 */
[----:B------:R-:W-:Y:S02]  /*0550*/  LOP3.LUT R22, R16, R11, RZ, 0x3c, !PT ;  /* 0x0000000b10167212 */ /* 0x000fe400078e3cff */
[C---:B------:R-:W-:Y:S02]  /*0560*/  ISETP.GT.U32.AND P1, PT, R10.reuse, R25, PT ;  /* 0x000000190a00720c */ /* 0x040fe40003f24070 */
[----:B------:R-:W-:Y:S02]  /*0570*/  ISETP.GT.U32.AND P0, PT, R10, R23, PT ;  /* 0x000000170a00720c */ /* 0x000fe40003f04070 */
[----:B------:R-:W-:-:S02]  /*0580*/  ISETP.GE.AND P5, PT, R6, RZ, PT ;  /* 0x000000ff0600720c */ /* 0x000fc40003fa6270 */
[-C--:B------:R-:W-:Y:S01]  /*0590*/  LOP3.LUT R6, R12, R11.reuse, RZ, 0x3c, !PT ;  /* 0x0000000b0c067212 */ /* 0x080fe200078e3cff */
[--C-:B------:R-:W-:Y:S02]  /*05a0*/  @!P6 IMAD.IADD R7, R7, 0x1, -R20.reuse ;  /* 0x000000010707e824 */ /* 0x100fe400078e0a14 */
[----:B------:R-:W-:Y:S01]  /*05b0*/  @!P6 VIADD R19, R19, 0x1 ;  /* 0x000000011313e836 */ /* 0x000fe20000000000 */
[----:B------:R-:W-:Y:S02]  /*05c0*/  ISETP.GE.AND P3, PT, R6, RZ, PT ;  /* 0x000000ff0600720c */ /* 0x000fe40003f66270 */
[----:B------:R-:W-:Y:S01]  /*05d0*/  ISETP.GE.U32.AND P2, PT, R7, R10, PT ;  /* 0x0000000a0700720c */ /* 0x000fe20003f46070 */
[----:B------:R-:W-:Y:S01]  /*05e0*/  @!P1 IMAD.IADD R25, R25, 0x1, -R20 ;  /* 0x0000000119199824 */ /* 0x000fe200078e0a14 */
[----:B------:R-:W-:Y:S01]  /*05f0*/  LOP3.LUT R7, R14, R11, RZ, 0x3c, !PT ;  /* 0x0000000b0e077212 */ /* 0x000fe200078e3cff */
[----:B------:R-:W-:Y:S01]  /*0600*/  @!P0 VIADD R17, R17, 0x1 ;  /* 0x0000000111118836 */ /* 0x000fe20000000000 */
[----:B------:R-:W-:Y:S01]  /*0610*/  @!P0 IADD3 R23, PT, PT, R23, -R20, RZ ;  /* 0x8000001417178210 */ /* 0x000fe20007ffe0ff */
[----:B------:R-:W-:Y:S01]  /*0620*/  @!P5 IMAD.MOV R21, RZ, RZ, -R21 ;  /* 0x000000ffff15d224 */ /* 0x000fe200078e0a15 */
[----:B------:R-:W-:Y:S01]  /*0630*/  ISETP.GE.U32.AND P6, PT, R25, R10, PT ;  /* 0x0000000a1900720c */ /* 0x000fe20003fc6070 */
[----:B------:R-:W-:Y:S01]  /*0640*/  @!P1 VIADD R15, R15, 0x1 ;  /* 0x000000010f0f9836 */ /* 0x000fe20000000000 */
[----:B------:R-:W-:-:S02]  /*0650*/  ISETP.NE.AND P5, PT, R11, RZ, PT ;  /* 0x000000ff0b00720c */ /* 0x000fc40003fa5270 */
[----:B------:R-:W-:Y:S02]  /*0660*/  LOP3.LUT R20, RZ, R11, RZ, 0x33, !PT ;  /* 0x0000000bff147212 */ /* 0x000fe400078e33ff */
[----:B------:R-:W-:Y:S02]  /*0670*/  ISETP.GE.AND P0, PT, R22, RZ, PT ;  /* 0x000000ff1600720c */ /* 0x000fe40003f06270 */
[----:B------:R-:W-:Y:S02]  /*0680*/  SEL R6, R20, R21, !P5 ;  /* 0x0000001514067207 */ /* 0x000fe40006800000 */
[----:B------:R-:W-:Y:S02]  /*0690*/  ISETP.GE.U32.AND P4, PT, R23, R10, PT ;  /* 0x0000000a1700720c */ /* 0x000fe40003f86070 */
[----:B------:R-:W-:Y:S01]  /*06a0*/  @P2 IADD3 R19, PT, PT, R19, 0x1, RZ ;  /* 0x0000000113132810 */ /* 0x000fe20007ffe0ff */
[----:B------:R-:W-:Y:S01]  /*06b0*/  @P6 VIADD R15, R15, 0x1 ;  /* 0x000000010f0f6836 */ /* 0x000fe20000000000 */
[----:B------:R-:W-:Y:S01]  /*06c0*/  ISETP.GE.AND P2, PT, R7, RZ, PT ;  /* 0x000000ff0700720c */ /* 0x000fe20003f46270 */
[----:B------:R-:W-:Y:S01]  /*06d0*/  IMAD.MOV R7, RZ, RZ, -R6 ;  /* 0x000000ffff077224 */ /* 0x000fe200078e0a06 */
[----:B------:R-:W-:Y:S01]  /*06e0*/  ISETP.NE.AND P1, PT, R6, UR4, PT ;  /* 0x0000000406007c0c */ /* 0x000fe2000bf25270 */
[----:B------:R-:W-:-:S02]  /*06f0*/  @!P3 IMAD.MOV R19, RZ, RZ, -R19 ;  /* 0x000000ffff13b224 */ /* 0x000fc400078e0a13 */
[----:B------:R-:W-:Y:S01]  /*0700*/  IMAD R7, R11, R7, R18 ;  /* 0x000000070b077224 */ /* 0x000fe200078e0212 */
[----:B------:R-:W-:Y:S02]  /*0710*/  @!P0 IADD3 R15, PT, PT, -R15, RZ, RZ ;  /* 0x000000ff0f0f8210 */ /* 0x000fe40007ffe1ff */
[C---:B------:R-:W-:Y:S02]  /*0720*/  SEL R18, R20.reuse, R19, !P5 ;  /* 0x0000001314127207 */ /* 0x040fe40006800000 */
[----:B------:R-:W-:Y:S02]  /*0730*/  @P4 IADD3 R17, PT, PT, R17, 0x1, RZ ;  /* 0x0000000111114810 */ /* 0x000fe40007ffe0ff */
[----:B------:R-:W-:Y:S01]  /*0740*/  ISETP.NE.AND P0, PT, R7, R8, PT ;  /* 0x000000080700720c */ /* 0x000fe20003f05270 */
[----:B------:R-:W-:Y:S01]  /*0750*/  IMAD.MOV R19, RZ, RZ, -R18 ;  /* 0x000000ffff137224 */ /* 0x000fe200078e0a12 */
[----:B------:R-:W-:Y:S01]  /*0760*/  SEL R15, R20, R15, !P5 ;  /* 0x0000000f140f7207 */ /* 0x000fe20006800000 */
[----:B------:R-:W-:-:S04]  /*0770*/  @!P2 IMAD.MOV R17, RZ, RZ, -R17 ;  /* 0x000000ffff11a224 */ /* 0x000fc800078e0a11 */
[----:B------:R-:W-:Y:S01]  /*0780*/  IMAD.MOV R21, RZ, RZ, -R15 ;  /* 0x000000ffff157224 */ /* 0x000fe200078e0a0f */
[----:B------:R-:W-:-:S05]  /*0790*/  SEL R17, R20, R17, !P5 ;  /* 0x0000001114117207 */ /* 0x000fca0006800000 */
[----:B------:R-:W-:Y:S01]  /*07a0*/  IMAD.MOV R20, RZ, RZ, -R17 ;  /* 0x000000ffff147224 */ /* 0x000fe200078e0a11 */
[----:B------:R-:W-:Y:S06]  /*07b0*/  @P0 BRA P1, `(.L_x_10) ;  /* 0x0000000000400947 */ /* 0x000fec0000800000 */
[C---:B------:R-:W-:Y:S01]  /*07c0*/  ISETP.NE.AND P1, PT, R6.reuse, UR4, PT ;  /* 0x0000000406007c0c */ /* 0x040fe2000bf25270 */
[----:B------:R-:W-:Y:S01]  /*07d0*/  VIADD R23, R7, 0x1 ;  /* 0x0000000107177836 */ /* 0x000fe20000000000 */
[C---:B------:R-:W-:Y:S02]  /*07e0*/  ISETP.NE.AND P0, PT, R6.reuse, UR4, PT ;  /* 0x0000000406007c0c */ /* 0x040fe4000bf05270 */
[----:B------:R-:W-:-:S09]  /*07f0*/  IADD3 R22, PT, PT, R6, 0x1, RZ ;  /* 0x0000000106167810 */ /* 0x000fd20007ffe0ff */
[----:B------:R-:W-:Y:S02]  /*0800*/  @P1 IMAD.MOV R22, RZ, RZ, R6 ;  /* 0x000000ffff161224 */ /* 0x000fe400078e0206 */
[----:B------:R-:W-:-:S04]  /*0810*/  @!P0 IMAD.MOV R23, RZ, RZ, R7 ;  /* 0x000000ffff178224 */ /* 0x000fc800078e0207 */
[----:B------:R-:W-:-:S04]  /*0820*/  IMAD R7, R22, UR9, R23 ;  /* 0x0000000916077c24 */ /* 0x000fc8000f8e0217 */
[----:B------:R-:W-:-:S06]  /*0830*/  IMAD.WIDE R6, R7, 0x4, R4 ;  /* 0x0000000407067825 */ /* 0x000fcc00078e0204 */
[----:B------:R-:W2:Y:S01]  /*0840*/  LDG.E R6, desc[UR10][R6.64] ;  /* 0x0000000a06067981 */ /* 0x000ea2000c1e1900 */
[----:B------:R-:W-:Y:S02]  /*0850*/  VOTEU.ANY UR5, UPT, PT ;  /* 0x0000000000057886 */ /* 0x000fe400038e0100 */
[----:B------:R-:W-:Y:S01]  /*0860*/  UFLO.U32 UR5, UR5 ;  /* 0x00000005000572bd */ /* 0x000fe200080e0000 */
[----:B------:R-:W0:Y:S05]  /*0870*/  S2R R22, SR_LANEID ;  /* 0x0000000000167919 */ /* 0x000e2a0000000000 */
[----:B0-----:R-:W-:Y:S02]  /*0880*/  ISETP.EQ.U32.AND P0, PT, R22, UR5, PT ;  /* 0x0000000516007c0c */ /* 0x001fe4000bf02070 */
[----:B--2---:R-:W-:-:S13]  /*0890*/  CREDUX.MIN.S32 UR6, R6 ;  /* 0x00000000060672cc */ /* 0x004fda0000008200 */
[----:B------:R-:W-:-:S05]  /*08a0*/  MOV R23, UR6 ;  /* 0x0000000600177c02 */ /* 0x000fca0008000f00 */
[----:B------:R0:W-:Y:S02]  /*08b0*/  @P0 REDG.E.MIN.S32.STRONG.GPU desc[UR10][R2.64+-0x4], R23 ;  /* 0xfffffc170200098e */ /* 0x0001e4000c92e30a */
.L_x_10:
[----:B------:R-:W-:Y:S05]  /*08c0*/  BSYNC.RECONVERGENT B2 ;  /* 0x0000000000027941 */ /* 0x000fea0003800200 */
.L_x_9:
[----:B------:R-:W-:Y:S01]  /*08d0*/  IMAD R19, R11, R19, R12 ;  /* 0x000000130b137224 */ /* 0x000fe200078e020c */
[----:B------:R-:W-:Y:S01]  /*08e0*/  ISETP.NE.AND P6, PT, R18, UR4, PT ;  /* 0x0000000412007c0c */ /* 0x000fe2000bfc5270 */
[----:B------:R-:W-:Y:S01]  /*08f0*/  VIADD R13, R13, 0x4 ;  /* 0x000000040d0d7836 */ /* 0x000fe20000000000 */
[----:B------:R-:W-:Y:S01]  /*0900*/  BSSY.RECONVERGENT B2, `(.L_x_11) ;  /* 0x000001a000027945 */ /* 0x000fe20003800200 */
[----:B0-----:R-:W-:Y:S01]  /*0910*/  IMAD R23, R11, R20, R14 ;  /* 0x000000140b177224 */ /* 0x001fe200078e020e */
[----:B------:R-:W-:Y:S01]  /*0920*/  ISETP.NE.AND P5, PT, R19, R8, PT ;  /* 0x000000081300720c */ /* 0x000fe20003fa5270 */
[----:B------:R-:W-:Y:S01]  /*0930*/  IMAD R21, R11, R21, R16 ;  /* 0x000000150b157224 */ /* 0x000fe200078e0210 */
[----:B------:R-:W-:Y:S02]  /*0940*/  ISETP.NE.AND P0, PT, R13, RZ, PT ;  /* 0x000000ff0d00720c */ /* 0x000fe40003f05270 */
[----:B------:R-:W-:Y:S02]  /*0950*/  ISETP.NE.AND P3, PT, R17, UR4, PT ;  /* 0x0000000411007c0c */ /* 0x000fe4000bf65270 */
[----:B------:R-:W-:-:S02]  /*0960*/  ISETP.NE.AND P1, PT, R15, UR4, PT ;  /* 0x000000040f007c0c */ /* 0x000fc4000bf25270 */
[-C--:B------:R-:W-:Y:S02]  /*0970*/  ISETP.NE.AND P4, PT, R23, R8.reuse, PT ;  /* 0x000000081700720c */ /* 0x080fe40003f85270 */
[----:B------:R-:W-:-:S03]  /*0980*/  ISETP.NE.AND P2, PT, R21, R8, PT ;  /* 0x000000081500720c */ /* 0x000fc60003f45270 */
[----:B------:R-:W-:Y:S10]  /*0990*/  @P5 BRA P6, `(.L_x_12) ;  /* 0x0000000000405947 */ /* 0x000ff40003000000 */
[C---:B------:R-:W-:Y:S01]  /*09a0*/  ISETP.NE.AND P6, PT, R18.reuse, UR4, PT ;  /* 0x0000000412007c0c */ /* 0x040fe2000bfc5270 */
[C---:B------:R-:W-:Y:S01]  /*09b0*/  VIADD R6, R18.reuse, 0x1 ;  /* 0x0000000112067836 */ /* 0x040fe20000000000 */
[----:B------:R-:W-:Y:S01]  /*09c0*/  ISETP.NE.AND P5, PT, R18, UR4, PT ;  /* 0x0000000412007c0c */ /* 0x000fe2000bfa5270 */
[----:B------:R-:W-:-:S10]  /*09d0*/  VIADD R7, R19, 0x1 ;  /* 0x0000000113077836 */ /* 0x000fd40000000000 */
[----:B------:R-:W-:Y:S02]  /*09e0*/  @P6 IADD3 R6, PT, PT, R18, RZ, RZ ;  /* 0x000000ff12066210 */ /* 0x000fe40007ffe0ff */
        /* <DEDUP_REMOVED lines=9> */
[----:B------:R-:W-:-:S05]  /*0a80*/  IMAD.U32 R19, RZ, RZ, UR6 ;  /* 0x00000006ff137e24 */ /* 0x000fca000f8e00ff */
[----:B------:R0:W-:Y:S02]  /*0a90*/  @P5 REDG.E.MIN.S32.STRONG.GPU desc[UR10][R2.64+-0x4], R19 ;  /* 0xfffffc130200598e */ /* 0x0001e4000c92e30a */
.L_x_12:
[----:B------:R-:W-:Y:S05]  /*0aa0*/  BSYNC.RECONVERGENT B2 ;  /* 0x0000000000027941 */ /* 0x000fea0003800200 */
.L_x_11:
[----:B------:R-:W-:Y:S04]  /*0ab0*/  BSSY.RECONVERGENT B2, `(.L_x_13) ;  /* 0x0000012000027945 */ /* 0x000fe80003800200 */
[----:B------:R-:W-:Y:S05]  /*0ac0*/  @P4 BRA P3, `(.L_x_14) ;  /* 0x0000000000404947 */ /* 0x000fea0001800000 */
[C---:B------:R-:W-:Y:S01]  /*0ad0*/  ISETP.NE.AND P4, PT, R17.reuse, UR4, PT ;  /* 0x0000000411007c0c */ /* 0x040fe2000bf85270 */
[C---:B------:R-:W-:Y:S01]  /*0ae0*/  VIADD R6, R17.reuse, 0x1 ;  /* 0x0000000111067836 */ /* 0x040fe20000000000 */
[----:B------:R-:W-:Y:S02]  /*0af0*/  ISETP.NE.AND P3, PT, R17, UR4, PT ;  /* 0x0000000411007c0c */ /* 0x000fe4000bf65270 */
        /* <DEDUP_REMOVED lines=8> */
[----:B------:R-:W1:Y:S05]  /*0b80*/  S2R R14, SR_LANEID ;  /* 0x00000000000e7919 */ /* 0x000e6a0000000000 */
[----:B-1----:R-:W-:Y:S02]  /*0b90*/  ISETP.EQ.U32.AND P3, PT, R14, UR5, PT ;  /* 0x000000050e007c0c */ /* 0x002fe4000bf62070 */
[----:B--2---:R-:W-:-:S13]  /*0ba0*/  CREDUX.MIN.S32 UR6, R6 ;  /* 0x00000000060672cc */ /* 0x004fda0000008200 */
[----:B------:R-:W-:-:S05]  /*0bb0*/  IMAD.U32 R17, RZ, RZ, UR6 ;  /* 0x00000006ff117e24 */ /* 0x000fca000f8e00ff */
[----:B------:R1:W-:Y:S02]  /*0bc0*/  @P3 REDG.E.MIN.S32.STRONG.GPU desc[UR10][R2.64+-0x4], R17 ;  /* 0xfffffc110200398e */ /* 0x0003e4000c92e30a */
.L_x_14:
[----:B------:R-:W-:Y:S05]  /*0bd0*/  BSYNC.RECONVERGENT B2 ;  /* 0x0000000000027941 */ /* 0x000fea0003800200 */
.L_x_13:
[----:B------:R-:W-:Y:S04]  /*0be0*/  BSSY.RECONVERGENT B2, `(.L_x_15) ;  /* 0x0000012000027945 */ /* 0x000fe80003800200 */
[----:B------:R-:W-:Y:S05]  /*0bf0*/  @P2 BRA P1, `(.L_x_16) ;  /* 0x0000000000402947 */ /* 0x000fea0000800000 */
[----:B------:R-:W-:Y:S01]  /*0c00*/  ISETP.NE.AND P2, PT, R15, UR4, PT ;  /* 0x000000040f007c0c */ /* 0x000fe2000bf45270 */
        /* <DEDUP_REMOVED lines=10> */
[----:B------:R-:W3:Y:S05]  /*0cb0*/  S2R R14, SR_LANEID ;  /* 0x00000000000e7919 */ /* 0x000eea0000000000 */
[----:B---3--:R-:W-:Y:S02]  /*0cc0*/  ISETP.EQ.U32.AND P1, PT, R14, UR5, PT ;  /* 0x000000050e007c0c */ /* 0x008fe4000bf22070 */
[----:B--2---:R-:W-:-:S13]  /*0cd0*/  CREDUX.MIN.S32 UR6, R6 ;  /* 0x00000000060672cc */ /* 0x004fda0000008200 */
[----:B------:R-:W-:-:S05]  /*0ce0*/  MOV R15, UR6 ;  /* 0x00000006000f7c02 */ /* 0x000fca0008000f00 */
[----:B------:R2:W-:Y:S02]  /*0cf0*/  @P1 REDG.E.MIN.S32.STRONG.GPU desc[UR10][R2.64+-0x4], R15 ;  /* 0xfffffc0f0200198e */ /* 0x0005e4000c92e30a */
.L_x_16:
[----:B------:R-:W-:Y:S05]  /*0d00*/  BSYNC.RECONVERGENT B2 ;  /* 0x0000000000027941 */ /* 0x000fea0003800200 */
.L_x_15:
[----:B------:R-:W-:Y:S01]  /*0d10*/  VIADD R12, R12, 0x4 ;  /* 0x000000040c0c7836 */ /* 0x000fe20000000000 */
[----:B------:R-:W-:Y:S06]  /*0d20*/  @P0 BRA `(.L_x_17) ;  /* 0xfffffff400700947 */ /* 0x000fec000383ffff */
[----:B------:R-:W-:Y:S05]  /*0d30*/  BSYNC.RECONVERGENT B0 ;  /* 0x0000000000007941 */ /* 0x000fea0003800200 */
.L_x_8:
[----:B------:R-:W-:-:S07]  /*0d40*/  VIADD R12, R12, 0xffffffff ;  /* 0xffffffff0c0c7836 */ /* 0x000fce0000000000 */
.L_x_7:
[----:B------:R-:W-:Y:S05]  /*0d50*/  BSYNC.RECONVERGENT B1 ;  /* 0x0000000000017941 */ /* 0x000fea0003800200 */
.L_x_6:
[----:B------:R-:W-:-:S13]  /*0d60*/  ISETP.NE.AND P0, PT, R0, RZ, PT ;  /* 0x000000ff0000720c */ /* 0x000fda0003f05270 */
[----:B------:R-:W-:Y:S05]  /*0d70*/  @!P0 EXIT ;  /* 0x000000000000894d */ /* 0x000fea0003800000 */
[----:B------:R-:W-:Y:S01]  /*0d80*/  IABS R6, R11 ;  /* 0x0000000b00067213 */ /* 0x000fe20000000000 */
[----:B------:R-:W3:Y:S01]  /*0d90*/  LDC R7, c[0x0][0x394] ;  /* 0x0000e500ff077b82 */ /* 0x000ee20000000800 */
[----:B------:R-:W-:Y:S01]  /*0da0*/  IMAD.MOV R0, RZ, RZ, -R0 ;  /* 0x000000ffff007224 */ /* 0x000fe200078e0a00 */
[----:B------:R-:W4:Y:S01]  /*0db0*/  LDCU UR6, c[0x0][0x39c] ;  /* 0x00007380ff0677ac */ /* 0x000f220008000800 */
[----:B------:R-:W5:Y:S05]  /*0dc0*/  I2F.RP R13, R6 ;  /* 0x00000006000d7306 */ /* 0x000f6a0000209400 */
[----:B------:R-:W0:Y:S03]  /*0dd0*/  LDC.64 R4, c[0x0][0x388] ;  /* 0x0000e200ff047b82 */ /* 0x000e260000000a00 */
[----:B-----5:R-:W5:Y:S02]  /*0de0*/  MUFU.RCP R13, R13 ;  /* 0x0000000d000d7308 */ /* 0x020f640000001000 */
[----:B-----5:R-:W-:-:S06]  /*0df0*/  VIADD R10, R13, 0xffffffe ;  /* 0x0ffffffe0d0a7836 */ /* 0x020fcc0000000000 */
[----:B------:R5:W1:Y:S02]  /*0e00*/  F2I.FTZ.U32.TRUNC.NTZ R11, R10 ;  /* 0x0000000a000b7305 */ /* 0x000a64000021f000 */
[----:B-----5:R-:W-:Y:S01]  /*0e10*/  IMAD.MOV.U32 R10, RZ, RZ, RZ ;  /* 0x000000ffff0a7224 */ /* 0x020fe200078e00ff */
[----:B-1----:R-:W-:-:S05]  /*0e20*/  IADD3 R9, PT, PT, RZ, -R11, RZ ;  /* 0x8000000bff097210 */ /* 0x002fca0007ffe0ff */
[----:B------:R-:W-:-:S04]  /*0e30*/  IMAD R9, R9, R6, RZ ;  /* 0x0000000609097224 */ /* 0x000fc800078e02ff */
[----:B0--34-:R-:W-:-:S07]  /*0e40*/  IMAD.HI.U32 R9, R11, R9, R10 ;  /* 0x000000090b097227 */ /* 0x019fce00078e000a */
.L_x_20:
[----:B------:R-:W-:Y:S01]  /*0e50*/  IABS R14, R12 ;  /* 0x0000000c000e7213 */ /* 0x000fe20000000000 */
[----:B------:R-:W-:Y:S01]  /*0e60*/  VIADD R0, R0, 0x1 ;  /* 0x0000000100007836 */ /* 0x000fe20000000000 */
[----:B------:R-:W-:Y:S01]  /*0e70*/  IABS R16, R7 ;  /* 0x0000000700107213 */ /* 0x000fe20000000000 */
[----:B------:R-:W-:Y:S02]  /*0e80*/  BSSY.RECONVERGENT B0, `(.L_x_18) ;  /* 0x0000025000007945 */ /* 0x000fe40003800200 */
[----:B------:R-:W-:-:S05]  /*0e90*/  IMAD.HI.U32 R10, R9, R14, RZ ;  /* 0x0000000e090a7227 */ /* 0x000fca00078e00ff */
[----:B------:R-:W-:-:S05]  /*0ea0*/  IADD3 R11, PT, PT, -R10, RZ, RZ ;  /* 0x000000ff0a0b7210 */ /* 0x000fca0007ffe1ff */
[----:B------:R-:W-:-:S05]  /*0eb0*/  IMAD R11, R16, R11, R14 ;  /* 0x0000000b100b7224 */ /* 0x000fca00078e020e */
[----:B------:R-:W-:-:S13]  /*0ec0*/  ISETP.GT.U32.AND P1, PT, R6, R11, PT ;  /* 0x0000000b0600720c */ /* 0x000fda0003f24070 */
[----:B------:R-:W-:Y:S02]  /*0ed0*/  @!P1 IMAD.IADD R11, R11, 0x1, -R16 ;  /* 0x000000010b0b9824 */ /* 0x000fe400078e0a10 */
[----:B------:R-:W-:Y:S01]  /*0ee0*/  @!P1 VIADD R10, R10, 0x1 ;  /* 0x000000010a0a9836 */ /* 0x000fe20000000000 */
[----:B------:R-:W-:Y:S02]  /*0ef0*/  ISETP.NE.AND P1, PT, R7, RZ, PT ;  /* 0x000000ff0700720c */ /* 0x000fe40003f25270 */
[----:B------:R-:W-:Y:S02]  /*0f00*/  ISETP.GE.U32.AND P0, PT, R11, R6, PT ;  /* 0x000000060b00720c */ /* 0x000fe40003f06070 */
[----:B------:R-:W-:-:S04]  /*0f10*/  LOP3.LUT R11, R12, R7, RZ, 0x3c, !PT ;  /* 0x000000070c0b7212 */ /* 0x000fc800078e3cff */
[----:B------:R-:W-:-:S07]  /*0f20*/  ISETP.GE.AND P2, PT, R11, RZ, PT ;  /* 0x000000ff0b00720c */ /* 0x000fce0003f46270 */
[----:B------:R-:W-:-:S05]  /*0f30*/  @P0 IADD3 R10, PT, PT, R10, 0x1, RZ ;  /* 0x000000010a0a0810 */ /* 0x000fca0007ffe0ff */
[----:B0-----:R-:W-:-:S04]  /*0f40*/  IMAD.MOV.U32 R13, RZ, RZ, R10 ;  /* 0x000000ffff0d7224 */ /* 0x001fc800078e000a */
[----:B------:R-:W-:Y:S01]  /*0f50*/  @!P2 IMAD.MOV R13, RZ, RZ, -R13 ;  /* 0x000000ffff0da224 */ /* 0x000fe200078e0a0d */
[----:B------:R-:W-:Y:S02]  /*0f60*/  @!P1 LOP3.LUT R13, RZ, R7, RZ, 0x33, !PT ;  /* 0x00000007ff0d9212 */ /* 0x000fe400078e33ff */
[----:B------:R-:W-:Y:S02]  /*0f70*/  ISETP.NE.AND P2, PT, R0, RZ, PT ;  /* 0x000000ff0000720c */ /* 0x000fe40003f45270 */
[C---:B------:R-:W-:Y:S02]  /*0f80*/  IADD3 R10, PT, PT, -R13.reuse, RZ, RZ ;  /* 0x000000ff0d0a7210 */ /* 0x040fe40007ffe1ff */
[----:B------:R-:W-:-:S03]  /*0f90*/  ISETP.NE.AND P1, PT, R13, UR4, PT ;  /* 0x000000040d007c0c */ /* 0x000fc6000bf25270 */
[----:B--2---:R-:W-:-:S05]  /*0fa0*/  IMAD R15, R7, R10, R12 ;  /* 0x0000000a070f7224 */ /* 0x004fca00078e020c */
[----:B------:R-:W-:-:S13]  /*0fb0*/  ISETP.NE.AND P0, PT, R15, R8, PT ;  /* 0x000000080f00720c */ /* 0x000fda0003f05270 */
        /* <DEDUP_REMOVED lines=17> */
.L_x_19:
[----:B------:R-:W-:Y:S05]  /*10d0*/  BSYNC.RECONVERGENT B0 ;  /* 0x0000000000007941 */ /* 0x000fea0003800200 */
.L_x_18:
[----:B------:R-:W-:Y:S01]  /*10e0*/  VIADD R12, R12, 0x1 ;  /* 0x000000010c0c7836 */ /* 0x000fe20000000000 */
[----:B------:R-:W-:Y:S06]  /*10f0*/  @P2 BRA `(.L_x_20) ;  /* 0xfffffffc00542947 */ /* 0x000fec000383ffff */
[----:B------:R-:W-:Y:S05]  /*1100*/  EXIT ;  /* 0x000000000000794d */ /* 0x000fea0003800000 */
.L_x_21:
        /* <DEDUP_REMOVED lines=15> */
.L_x_29:


//--------------------- .text._Z8sumRandCPiS_iiiii --------------------------
	.section	.text._Z8sumRandCPiS_iiiii,"ax",@progbits
	.align	128
        .global         _Z8sumRandCPiS_iiiii
        .type           _Z8sumRandCPiS_iiiii,@function
        .size           _Z8sumRandCPiS_iiiii,(.L_x_30 - _Z8sumRandCPiS_iiiii)
        .other          _Z8sumRandCPiS_iiiii,@"STO_CUDA_ENTRY STV_DEFAULT"
_Z8sumRandCPiS_iiiii:
.text._Z8sumRandCPiS_iiiii:
[----:B------:R-:W-:Y:S01]  /*0000*/  LDC R1, c[0x0][0x37c] ;  /* 0x0000df00ff017b82 */ /* 0x000fe20000000800 */
[----:B------:R-:W0:Y:S07]  /*0010*/  S2R R2, SR_CTAID.X ;  /* 0x0000000000027919 */ /* 0x000e2e0000002500 */
[----:B------:R-:W1:Y:S01]  /*0020*/  LDC R5, c[0x0][0x3a0] ;  /* 0x0000e800ff057b82 */ /* 0x000e620000000800 */
[----:B------:R-:W2:Y:S01]  /*0030*/  LDCU.64 UR6, c[0x0][0x390] ;  /* 0x00007200ff0677ac */ /* 0x000ea20008000a00 */
[----:B------:R-:W0:Y:S01]  /*0040*/  S2R R3, SR_TID.X ;  /* 0x0000000000037919 */ /* 0x000e220000002100 */
[----:B------:R-:W0:Y:S01]  /*0050*/  LDCU UR4, c[0x0][0x360] ;  /* 0x00006c00ff0477ac */ /* 0x000e220008000800 */
[----:B--2---:R-:W-:-:S04]  /*0060*/  IMAD.U32 R0, RZ, RZ, UR7 ;  /* 0x00000007ff007e24 */ /* 0x004fc8000f8e00ff */
[----:B------:R-:W-:Y:S02]  /*0070*/  IMAD R4, R0, UR6, RZ ;  /* 0x0000000600047c24 */ /* 0x000fe4000f8e02ff */
[----:B0-----:R-:W-:-:S04]  /*0080*/  IMAD R2, R2, UR4, R3 ;  /* 0x0000000402027c24 */ /* 0x001fc8000f8e0203 */
[----:B-1----:R-:W-:-:S05]  /*0090*/  IMAD R15, R2, R5, RZ ;  /* 0x00000005020f7224 */ /* 0x002fca00078e02ff */
[----:B------:R-:W-:-:S04]  /*00a0*/  ISETP.GE.AND P0, PT, R15, R4, PT ;  /* 0x000000040f00720c */ /* 0x000fc80003f06270 */
[----:B------:R-:W-:-:S13]  /*00b0*/  ISETP.LT.OR P0, PT, R5, 0x1, P0 ;  /* 0x000000010500780c */ /* 0x000fda0000701670 */
[----:B------:R-:W-:Y:S05]  /*00c0*/  @P0 EXIT ;  /* 0x000000000000094d */ /* 0x000fea0003800000 */
[----:B------:R-:W-:Y:S01]  /*00d0*/  VIADD R2, R5, 0xffffffff ;  /* 0xffffffff05027836 */ /* 0x000fe20000000000 */
[----:B------:R-:W-:Y:S01]  /*00e0*/  LOP3.LUT R3, RZ, R15, RZ, 0x33, !PT ;  /* 0x0000000fff037212 */ /* 0x000fe200078e33ff */
[----:B------:R-:W0:Y:S01]  /*00f0*/  LDCU UR4, c[0x0][0x398] ;  /* 0x00007300ff0477ac */ /* 0x000e220008000800 */
[----:B------:R-:W-:Y:S02]  /*0100*/  BSSY.RECONVERGENT B0, `(.L_x_22) ;  /* 0x0000089000007945 */ /* 0x000fe40003800200 */
[----:B------:R-:W-:Y:S01]  /*0110*/  VIADDMNMX.U32 R2, R4, R3, R2, PT ;  /* 0x0000000304027246 */ /* 0x000fe20003800002 */
[----:B------:R-:W1:Y:S03]  /*0120*/  LDCU.64 UR6, c[0x0][0x358] ;  /* 0x00006b00ff0677ac */ /* 0x000e660008000a00 */
[C---:B------:R-:W-:Y:S01]  /*0130*/  ISETP.GE.U32.AND P0, PT, R2.reuse, 0x3, PT ;  /* 0x000000030200780c */ /* 0x040fe20003f06070 */
[----:B------:R-:W2:Y:S01]  /*0140*/  LDCU UR5, c[0x0][0x394] ;  /* 0x00007280ff0577ac */ /* 0x000ea20008000800 */
[----:B------:R-:W-:-:S04]  /*0150*/  IADD3 R16, PT, PT, R2, 0x1, RZ ;  /* 0x0000000102107810 */ /* 0x000fc80007ffe0ff */
[----:B------:R-:W-:Y:S01]  /*0160*/  LOP3.LUT R8, R16, 0x3, RZ, 0xc0, !PT ;  /* 0x0000000310087812 */ /* 0x000fe200078ec0ff */
[----:B0-----:R-:W-:-:S06]  /*0170*/  UIADD3 UR4, UPT, UPT, UR4, -0x1, URZ ;  /* 0xffffffff04047890 */ /* 0x001fcc000fffe0ff */
[----:B------:R-:W-:Y:S06]  /*0180*/  @!P0 BRA `(.L_x_23) ;  /* 0x0000000800008947 */ /* 0x000fec0003800000 */
[----:B------:R-:W-:Y:S01]  /*0190*/  IABS R18, R0 ;  /* 0x0000000000127213 */ /* 0x000fe20000000000 */
[----:B------:R-:W0:Y:S01]  /*01a0*/  LDC R9, c[0x0][0x39c] ;  /* 0x0000e700ff097b82 */ /* 0x000e220000000800 */
[----:B------:R-:W-:Y:S01]  /*01b0*/  LOP3.LUT R16, R16, 0xfffffffc, RZ, 0xc0, !PT ;  /* 0xfffffffc10107812 */ /* 0x000fe200078ec0ff */
[----:B------:R-:W-:Y:S01]  /*01c0*/  BSSY.RECONVERGENT B1, `(.L_x_24) ;  /* 0x000007b000017945 */ /* 0x000fe20003800200 */
[----:B------:R-:W3:Y:S01]  /*01d0*/  I2F.RP R0, R18 ;  /* 0x0000001200007306 */ /* 0x000ee20000209400 */
[----:B------:R-:W-:Y:S02]  /*01e0*/  IADD3 R15, PT, PT, R15, 0x1, RZ ;  /* 0x000000010f0f7810 */ /* 0x000fe40007ffe0ff */
[----:B------:R-:W-:Y:S02]  /*01f0*/  IMAD.MOV R16, RZ, RZ, -R16 ;  /* 0x000000ffff107224 */ /* 0x000fe400078e0a10 */
[----:B------:R-:W4:Y:S08]  /*0200*/  LDC.64 R2, c[0x0][0x380] ;  /* 0x0000e000ff027b82 */ /* 0x000f300000000a00 */
[----:B------:R-:W0:Y:S01]  /*0210*/  LDC.64 R4, c[0x0][0x388] ;  /* 0x0000e200ff047b82 */ /* 0x000e220000000a00 */
[----:B---3--:R-:W3:Y:S02]  /*0220*/  MUFU.RCP R0, R0 ;  /* 0x0000000000007308 */ /* 0x008ee40000001000 */
[----:B---3--:R-:W-:-:S06]  /*0230*/  VIADD R6, R0, 0xffffffe ;  /* 0x0ffffffe00067836 */ /* 0x008fcc0000000000 */
[----:B------:R3:W5:Y:S02]  /*0240*/  F2I.FTZ.U32.TRUNC.NTZ R7, R6 ;  /* 0x0000000600077305 */ /* 0x000764000021f000 */
[----:B---3--:R-:W-:Y:S01]  /*0250*/  IMAD.MOV.U32 R6, RZ, RZ, RZ ;  /* 0x000000ffff067224 */ /* 0x008fe200078e00ff */
[----:B-----5:R-:W-:-:S05]  /*0260*/  IADD3 R19, PT, PT, RZ, -R7, RZ ;  /* 0x80000007ff137210 */ /* 0x020fca0007ffe0ff */
[----:B------:R-:W-:-:S04]  /*0270*/  IMAD R19, R19, R18, RZ ;  /* 0x0000001213137224 */ /* 0x000fc800078e02ff */
[----:B0---4-:R-:W-:-:S07]  /*0280*/  IMAD.HI.U32 R19, R7, R19, R6 ;  /* 0x0000001307137227 */ /* 0x011fce00078e0006 */
.L_x_25:
[----:B0-----:R-:W-:-:S05]  /*0290*/  IADD3 R13, PT, PT, R15, -0x1, RZ ;  /* 0xffffffff0f0d7810 */ /* 0x001fca0007ffe0ff */
[----:B------:R-:W-:-:S05]  /*02a0*/  IMAD.WIDE R6, R13, 0x4, R2 ;  /* 0x000000040d067825 */ /* 0x000fca00078e0202 */
[----:B-1----:R-:W3:Y:S01]  /*02b0*/  LDG.E R10, desc[UR6][R6.64] ;  /* 0x00000006060a7981 */ /* 0x002ee2000c1e1900 */
[----:B------:R-:W-:Y:S01]  /*02c0*/  IABS R11, R13 ;  /* 0x0000000d000b7213 */ /* 0x000fe20000000000 */
[----:B--2---:R-:W-:-:S04]  /*02d0*/  IMAD.U32 R0, RZ, RZ, UR5 ;  /* 0x00000005ff007e24 */ /* 0x004fc8000f8e00ff */
[----:B------:R-:W-:Y:S01]  /*02e0*/  IMAD.HI.U32 R19, R19, R11, RZ ;  /* 0x0000000b13137227 */ /* 0x000fe200078e00ff */
[-C--:B------:R-:W-:Y:S02]  /*02f0*/  IABS R14, R0.reuse ;  /* 0x00000000000e7213 */ /* 0x080fe40000000000 */
[----:B------:R-:W-:Y:S02]  /*0300*/  LOP3.LUT R17, RZ, R0, RZ, 0x33, !PT ;  /* 0x00000000ff117212 */ /* 0x000fe400078e33ff */
        /* <DEDUP_REMOVED lines=10> */
[----:B------:R-:W-:-:S04]  /*03b0*/  @!P2 IADD3 R19, PT, PT, -R19, RZ, RZ ;  /* 0x000000ff1313a210 */ /* 0x000fc80007ffe1ff */
[----:B------:R-:W-:-:S05]  /*03c0*/  SEL R12, R17, R19, !P0 ;  /* 0x00000013110c7207 */ /* 0x000fca0004000000 */
[----:B------:R-:W-:Y:S02]  /*03d0*/  IMAD.MOV R11, RZ, RZ, -R12 ;  /* 0x000000ffff0b7224 */ /* 0x000fe400078e0a0c */
[----:B------:R-:W-:Y:S02]  /*03e0*/  IMAD R19, R12, R9, R9 ;  /* 0x000000090c137224 */ /* 0x000fe400078e0209 */
[----:B------:R-:W-:-:S04]  /*03f0*/  IMAD R18, R0, R11, R13 ;  /* 0x0000000b00127224 */ /* 0x000fc800078e020d */
[----:B------:R-:W-:Y:S02]  /*0400*/  IMAD R23, R9, UR4, R18 ;  /* 0x0000000409177c24 */ /* 0x000fe4000f8e0212 */
[----:B------:R-:W-:-:S04]  /*0410*/  IMAD.WIDE R18, R19, 0x4, R4 ;  /* 0x0000000413127825 */ /* 0x000fc800078e0204 */
[----:B------:R-:W-:Y:S01]  /*0420*/  IMAD.WIDE R22, R23, 0x4, R4 ;  /* 0x0000000417167825 */ /* 0x000fe200078e0204 */
[----:B------:R-:W0:Y:S08]  /*0430*/  I2F.RP R20, R14 ;  /* 0x0000000e00147306 */ /* 0x000e300000209400 */
[----:B0-----:R-:W0:Y:S01]  /*0440*/  MUFU.RCP R20, R20 ;  /* 0x0000001400147308 */ /* 0x001e220000001000 */
[----:B---3--:R1:W-:Y:S04]  /*0450*/  REDG.E.ADD.STRONG.GPU desc[UR6][R18.64+-0x4], R10 ;  /* 0xfffffc0a1200798e */ /* 0x0083e8000c12e106 */
[----:B------:R2:W-:Y:S04]  /*0460*/  REDG.E.ADD.STRONG.GPU desc[UR6][R22.64], R10 ;  /* 0x0000000a1600798e */ /* 0x0005e8000c12e106 */
[----:B------:R-:W3:Y:S01]  /*0470*/  LDG.E R21, desc[UR6][R6.64+0x4] ;  /* 0x0000040606157981 */ /* 0x000ee2000c1e1900 */
[----:B0-----:R-:W-:Y:S01]  /*0480*/  IADD3 R13, PT, PT, R20, 0xffffffe, RZ ;  /* 0x0ffffffe140d7810 */ /* 0x001fe20007ffe0ff */
[----:B------:R-:W-:Y:S01]  /*0490*/  HFMA2 R12, -RZ, RZ, 0, 0 ;  /* 0x00000000ff0c7431 */ /* 0x000fe200000001ff */
[----:B------:R-:W-:Y:S01]  /*04a0*/  IABS R24, R15 ;  /* 0x0000000f00187213 */ /* 0x000fe20000000000 */
[----:B-1----:R-:W-:-:S03]  /*04b0*/  IMAD.MOV.U32 R18, RZ, RZ, R14 ;  /* 0x000000ffff127224 */ /* 0x002fc600078e000e */
[----:B------:R-:W0:Y:S02]  /*04c0*/  F2I.FTZ.U32.TRUNC.NTZ R13, R13 ;  /* 0x0000000d000d7305 */ /* 0x000e24000021f000 */
[----:B0-----:R-:W-:-:S04]  /*04d0*/  IMAD.MOV R11, RZ, RZ, -R13 ;  /* 0x000000ffff0b7224 */ /* 0x001fc800078e0a0d */
[----:B------:R-:W-:-:S04]  /*04e0*/  IMAD R11, R11, R14, RZ ;  /* 0x0000000e0b0b7224 */ /* 0x000fc800078e02ff */
[----:B------:R-:W-:-:S04]  /*04f0*/  IMAD.HI.U32 R19, R13, R11, R12 ;  /* 0x0000000b0d137227 */ /* 0x000fc800078e000c */
[----:B------:R-:W-:-:S04]  /*0500*/  IMAD.MOV.U32 R11, RZ, RZ, R24 ;  /* 0x000000ffff0b7224 */ /* 0x000fc800078e0018 */
[----:B--2---:R-:W-:-:S05]  /*0510*/  IMAD.HI.U32 R10, R19, R11, RZ ;  /* 0x0000000b130a7227 */ /* 0x004fca00078e00ff */
[----:B------:R-:W-:-:S05]  /*0520*/  IADD3 R12, PT, PT, -R10, RZ, RZ ;  /* 0x000000ff0a0c7210 */ /* 0x000fca0007ffe1ff */
[----:B------:R-:W-:-:S05]  /*0530*/  IMAD R11, R14, R12, R11 ;  /* 0x0000000c0e0b7224 */ /* 0x000fca00078e020b */
[----:B------:R-:W-:-:S13]  /*0540*/  ISETP.GT.U32.AND P2, PT, R18, R11, PT ;  /* 0x0000000b1200720c */ /* 0x000fda0003f44070 */
[----:B------:R-:W-:Y:S01]  /*0550*/  @!P2 IADD3 R11, PT, PT, R11, -R14, RZ ;  /* 0x8000000e0b0ba210 */ /* 0x000fe20007ffe0ff */
[----:B------:R-:W-:-:S03]  /*0560*/  @!P2 VIADD R10, R10, 0x1 ;  /* 0x000000010a0aa836 */ /* 0x000fc60000000000 */
[----:B------:R-:W-:Y:S02]  /*0570*/  ISETP.GE.U32.AND P1, PT, R11, R18, PT ;  /* 0x000000120b00720c */ /* 0x000fe40003f26070 */
[----:B------:R-:W-:-:S04]  /*0580*/  LOP3.LUT R11, R15, R0, RZ, 0x3c, !PT ;  /* 0x000000000f0b7212 */ /* 0x000fc800078e3cff */
[----:B------:R-:W-:-:S07]  /*0590*/  ISETP.GE.AND P3, PT, R11, RZ, PT ;  /* 0x000000ff0b00720c */ /* 0x000fce0003f66270 */
[----:B------:R-:W-:-:S06]  /*05a0*/  @P1 IADD3 R10, PT, PT, R10, 0x1, RZ ;  /* 0x000000010a0a1810 */ /* 0x000fcc0007ffe0ff */
[----:B------:R-:W-:-:S05]  /*05b0*/  @!P3 IMAD.MOV R10, RZ, RZ, -R10 ;  /* 0x000000ffff0ab224 */ /* 0x000fca00078e0a0a */
[----:B------:R-:W-:-:S04]  /*05c0*/  SEL R10, R17, R10, !P0 ;  /* 0x0000000a110a7207 */ /* 0x000fc80004000000 */
[C---:B------:R-:W-:Y:S01]  /*05d0*/  IADD3 R12, PT, PT, -R10.reuse, RZ, RZ ;  /* 0x000000ff0a0c7210 */ /* 0x040fe20007ffe1ff */
[----:B------:R-:W-:-:S04]  /*05e0*/  IMAD R11, R10, R9, R9 ;  /* 0x000000090a0b7224 */ /* 0x000fc800078e0209 */
[----:B------:R-:W-:Y:S02]  /*05f0*/  IMAD R12, R0, R12, R15 ;  /* 0x0000000c000c7224 */ /* 0x000fe400078e020f */
[----:B------:R-:W-:-:S04]  /*0600*/  IMAD.WIDE R10, R11, 0x4, R4 ;  /* 0x000000040b0a7825 */ /* 0x000fc800078e0204 */
[----:B------:R-:W-:-:S04]  /*0610*/  IMAD R13, R9, UR4, R12 ;  /* 0x00000004090d7c24 */ /* 0x000fc8000f8e020c */
[----:B------:R-:W-:Y:S01]  /*0620*/  IMAD.WIDE R12, R13, 0x4, R4 ;  /* 0x000000040d0c7825 */ /* 0x000fe200078e0204 */
[----:B---3--:R0:W-:Y:S04]  /*0630*/  REDG.E.ADD.STRONG.GPU desc[UR6][R10.64+-0x4], R21 ;  /* 0xfffffc150a00798e */ /* 0x0081e8000c12e106 */
[----:B------:R1:W-:Y:S04]  /*0640*/  REDG.E.ADD.STRONG.GPU desc[UR6][R12.64], R21 ;  /* 0x000000150c00798e */ /* 0x0003e8000c12e106 */
[----:B------:R-:W2:Y:S01]  /*0650*/  LDG.E R23, desc[UR6][R6.64+0x8] ;  /* 0x0000080606177981 */ /* 0x000ea2000c1e1900 */
[----:B------:R-:W-:-:S05]  /*0660*/  VIADD R27, R15, 0x1 ;  /* 0x000000010f1b7836 */ /* 0x000fca0000000000 */
[----:B------:R-:W-:Y:S02]  /*0670*/  IABS R25, R27 ;  /* 0x0000001b00197213 */ /* 0x000fe40000000000 */
[----:B0-----:R-:W-:-:S03]  /*0680*/  LOP3.LUT R10, R27, R0, RZ, 0x3c, !PT ;  /* 0x000000001b0a7212 */ /* 0x001fc600078e3cff */
[----:B------:R-:W-:Y:S01]  /*0690*/  IMAD.HI.U32 R20, R19, R25, RZ ;  /* 0x0000001913147227 */ /* 0x000fe200078e00ff */
[----:B------:R-:W-:-:S04]  /*06a0*/  ISETP.GE.AND P3, PT, R10, RZ, PT ;  /* 0x000000ff0a00720c */ /* 0x000fc80003f66270 */
[----:B------:R-:W-:-:S05]  /*06b0*/  IADD3 R22, PT, PT, -R20, RZ, RZ ;  /* 0x000000ff14167210 */ /* 0x000fca0007ffe1ff */
[----:B------:R-:W-:-:S05]  /*06c0*/  IMAD R25, R14, R22, R25 ;  /* 0x000000160e197224 */ /* 0x000fca00078e0219 */
[----:B------:R-:W-:-:S13]  /*06d0*/  ISETP.GT.U32.AND P2, PT, R18, R25, PT ;  /* 0x000000191200720c */ /* 0x000fda0003f44070 */
[----:B------:R-:W-:Y:S01]  /*06e0*/  @!P2 IMAD.IADD R25, R25, 0x1, -R14 ;  /* 0x000000011919a824 */ /* 0x000fe200078e0a0e */
[----:B------:R-:W-:-:S04]  /*06f0*/  @!P2 IADD3 R20, PT, PT, R20, 0x1, RZ ;  /* 0x000000011414a810 */ /* 0x000fc80007ffe0ff */
[----:B------:R-:W-:-:S13]  /*0700*/  ISETP.GE.U32.AND P1, PT, R25, R18, PT ;  /* 0x000000121900720c */ /* 0x000fda0003f26070 */
[----:B------:R-:W-:-:S05]  /*0710*/  @P1 VIADD R20, R20, 0x1 ;  /* 0x0000000114141836 */ /* 0x000fca0000000000 */
[----:B------:R-:W-:-:S04]  /*0720*/  @!P3 IADD3 R20, PT, PT, -R20, RZ, RZ ;  /* 0x000000ff1414b210 */ /* 0x000fc80007ffe1ff */
[----:B------:R-:W-:-:S05]  /*0730*/  SEL R20, R17, R20, !P0 ;  /* 0x0000001411147207 */ /* 0x000fca0004000000 */
[----:B------:R-:W-:-:S04]  /*0740*/  IMAD.MOV R11, RZ, RZ, -R20 ;  /* 0x000000ffff0b7224 */ /* 0x000fc800078e0a14 */
[----:B------:R-:W-:Y:S02]  /*0750*/  IMAD R10, R0, R11, R27 ;  /* 0x0000000b000a7224 */ /* 0x000fe400078e021b */
[----:B------:R-:W-:Y:S02]  /*0760*/  IMAD R11, R20, R9, R9 ;  /* 0x00000009140b7224 */ /* 0x000fe400078e0209 */
[----:B-1----:R-:W-:Y:S02]  /*0770*/  IMAD R13, R9, UR4, R10 ;  /* 0x00000004090d7c24 */ /* 0x002fe4000f8e020a */
[----:B------:R-:W-:-:S04]  /*0780*/  IMAD.WIDE R10, R11, 0x4, R4 ;  /* 0x000000040b0a7825 */ /* 0x000fc800078e0204 */
[----:B------:R-:W-:Y:S01]  /*0790*/  IMAD.WIDE R12, R13, 0x4, R4 ;  /* 0x000000040d0c7825 */ /* 0x000fe200078e0204 */
[----:B--2---:R0:W-:Y:S04]  /*07a0*/  REDG.E.ADD.STRONG.GPU desc[UR6][R10.64+-0x4], R23 ;  /* 0xfffffc170a00798e */ /* 0x0041e8000c12e106 */
[----:B------:R1:W-:Y:S04]  /*07b0*/  REDG.E.ADD.STRONG.GPU desc[UR6][R12.64], R23 ;  /* 0x000000170c00798e */ /* 0x0003e8000c12e106 */
[----:B------:R2:W3:Y:S01]  /*07c0*/  LDG.E R6, desc[UR6][R6.64+0xc] ;  /* 0x00000c0606067981 */ /* 0x0004e2000c1e1900 */
        /* <DEDUP_REMOVED lines=13> */
[----:B------:R-:W-:Y:S01]  /*08a0*/  SEL R20, R17, R20, !P0 ;  /* 0x0000001411147207 */ /* 0x000fe20004000000 */
[----:B------:R-:W-:-:S03]  /*08b0*/  VIADD R16, R16, 0x4 ;  /* 0x0000000410107836 */ /* 0x000fc60000000000 */
[C---:B--2---:R-:W-:Y:S01]  /*08c0*/  IADD3 R7, PT, PT, -R20.reuse, RZ, RZ ;  /* 0x000000ff14077210 */ /* 0x044fe20007ffe1ff */
[----:B------:R-:W-:Y:S01]  /*08d0*/  IMAD R11, R20, R9, R9 ;  /* 0x00000009140b7224 */ /* 0x000fe200078e0209 */
[----:B------:R-:W-:-:S03]  /*08e0*/  ISETP.NE.AND P0, PT, R16, RZ, PT ;  /* 0x000000ff1000720c */ /* 0x000fc60003f05270 */
[----:B------:R-:W-:-:S04]  /*08f0*/  IMAD R10, R0, R7, R25 ;  /* 0x00000007000a7224 */ /* 0x000fc800078e0219 */
[----:B-1----:R-:W-:Y:S02]  /*0900*/  IMAD R13, R9, UR4, R10 ;  /* 0x00000004090d7c24 */ /* 0x002fe4000f8e020a */
[----:B------:R-:W-:-:S04]  /*0910*/  IMAD.WIDE R10, R11, 0x4, R4 ;  /* 0x000000040b0a7825 */ /* 0x000fc800078e0204 */
[----:B------:R-:W-:Y:S01]  /*0920*/  IMAD.WIDE R12, R13, 0x4, R4 ;  /* 0x000000040d0c7825 */ /* 0x000fe200078e0204 */
[----:B------:R-:W-:Y:S01]  /*0930*/  IADD3 R15, PT, PT, R15, 0x4, RZ ;  /* 0x000000040f0f7810 */ /* 0x000fe20007ffe0ff */
[----:B---3--:R0:W-:Y:S04]  /*0940*/  REDG.E.ADD.STRONG.GPU desc[UR6][R10.64+-0x4], R6 ;  /* 0xfffffc060a00798e */ /* 0x0081e8000c12e106 */
[----:B------:R0:W-:Y:S01]  /*0950*/  REDG.E.ADD.STRONG.GPU desc[UR6][R12.64], R6 ;  /* 0x000000060c00798e */ /* 0x0001e2000c12e106 */
[----:B------:R-:W-:Y:S05]  /*0960*/  @P0 BRA `(.L_x_25) ;  /* 0xfffffff800480947 */ /* 0x000fea000383ffff */
[----:B------:R-:W-:Y:S05]  /*0970*/  BSYNC.RECONVERGENT B1 ;  /* 0x0000000000017941 */ /* 0x000fea0003800200 */
.L_x_24:
[----:B------:R-:W-:-:S07]  /*0980*/  VIADD R15, R15, 0xffffffff ;  /* 0xffffffff0f0f7836 */ /* 0x000fce0000000000 */
.L_x_23:
[----:B-12---:R-:W-:Y:S05]  /*0990*/  BSYNC.RECONVERGENT B0 ;  /* 0x0000000000007941 */ /* 0x006fea0003800200 */
.L_x_22:
[----:B------:R-:W-:-:S13]  /*09a0*/  ISETP.NE.AND P0, PT, R8, RZ, PT ;  /* 0x000000ff0800720c */ /* 0x000fda0003f05270 */
[----:B------:R-:W-:Y:S05]  /*09b0*/  @!P0 EXIT ;  /* 0x000000000000894d */ /* 0x000fea0003800000 */
[-C--:B0-----:R-:W-:Y:S01]  /*09c0*/  IABS R6, R0.reuse ;  /* 0x0000000000067213 */ /* 0x081fe20000000000 */
[----:B------:R-:W0:Y:S01]  /*09d0*/  LDC R10, c[0x0][0x394] ;  /* 0x0000e500ff0a7b82 */ /* 0x000e220000000800 */
[----:B------:R-:W-:Y:S01]  /*09e0*/  ISETP.NE.AND P0, PT, R0, RZ, PT ;  /* 0x000000ff0000720c */ /* 0x000fe20003f05270 */
[----:B------:R-:W-:Y:S01]  /*09f0*/  IMAD.MOV R8, RZ, RZ, -R8 ;  /* 0x000000ffff087224 */ /* 0x000fe200078e0a08 */
[----:B------:R-:W1:Y:S01]  /*0a00*/  I2F.RP R9, R6 ;  /* 0x0000000600097306 */ /* 0x000e620000209400 */
[----:B------:R-:W-:-:S04]  /*0a10*/  LOP3.LUT R0, RZ, R0, RZ, 0x33, !PT ;  /* 0x00000000ff007212 */ /* 0x000fc800078e33ff */
[----:B------:R-:W2:Y:S08]  /*0a20*/  LDC R7, c[0x0][0x39c] ;  /* 0x0000e700ff077b82 */ /* 0x000eb00000000800 */
[----:B------:R-:W3:Y:S01]  /*0a30*/  LDC.64 R2, c[0x0][0x380] ;  /* 0x0000e000ff027b82 */ /* 0x000ee20000000a00 */
[----:B-1----:R-:W1:Y:S07]  /*0a40*/  MUFU.RCP R9, R9 ;  /* 0x0000000900097308 */ /* 0x002e6e0000001000 */
[----:B------:R-:W4:Y:S01]  /*0a50*/  LDC.64 R4, c[0x0][0x388] ;  /* 0x0000e200ff047b82 */ /* 0x000f220000000a00 */
[----:B-1----:R-:W-:-:S04]  /*0a60*/  IADD3 R12, PT, PT, R9, 0xffffffe, RZ ;  /* 0x0ffffffe090c7810 */ /* 0x002fc80007ffe0ff */
[----:B------:R1:W5:Y:S02]  /*0a70*/  F2I.FTZ.U32.TRUNC.NTZ R13, R12 ;  /* 0x0000000c000d7305 */ /* 0x000364000021f000 */
[----:B-1----:R-:W-:Y:S01]  /*0a80*/  MOV R12, RZ ;  /* 0x000000ff000c7202 */ /* 0x002fe20000000f00 */
[----:B-----5:R-:W-:-:S04]  /*0a90*/  IMAD.MOV R11, RZ, RZ, -R13 ;  /* 0x000000ffff0b7224 */ /* 0x020fc800078e0a0d */
[----:B------:R-:W-:-:S04]  /*0aa0*/  IMAD R11, R11, R6, RZ ;  /* 0x000000060b0b7224 */ /* 0x000fc800078e02ff */
[----:B0-2---:R-:W-:-:S07]  /*0ab0*/  IMAD.HI.U32 R9, R13, R11, R12 ;  /* 0x0000000b0d097227 */ /* 0x005fce00078e000c */
.L_x_26:
[----:B0--3--:R-:W-:-:S05]  /*0ac0*/  IMAD.WIDE R12, R15, 0x4, R2 ;  /* 0x000000040f0c7825 */ /* 0x009fca00078e0202 */
[----:B------:R0:W2:Y:S01]  /*0ad0*/  LDG.E R11, desc[UR6][R12.64] ;  /* 0x000000060c0b7981 */ /* 0x0000a2000c1e1900 */
[----:B------:R-:W-:Y:S02]  /*0ae0*/  IABS R16, R15 ;  /* 0x0000000f00107213 */ /* 0x000fe40000000000 */
[----:B------:R-:W-:-:S03]  /*0af0*/  IABS R18, R10 ;  /* 0x0000000a00127213 */ /* 0x000fc60000000000 */
[----:B------:R-:W-:Y:S01]  /*0b00*/  IMAD.HI.U32 R14, R9, R16, RZ ;  /* 0x00000010090e7227 */ /* 0x000fe200078e00ff */
[----:B0-----:R-:W-:-:S04]  /*0b10*/  LOP3.LUT R12, R15, R10, RZ, 0x3c, !PT ;  /* 0x0000000a0f0c7212 */ /* 0x001fc800078e3cff */
[----:B------:R-:W-:Y:S02]  /*0b20*/  IADD3 R17, PT, PT, -R14, RZ, RZ ;  /* 0x000000ff0e117210 */ /* 0x000fe40007ffe1ff */
[----:B------:R-:W-:-:S03]  /*0b30*/  ISETP.GE.AND P3, PT, R12, RZ, PT ;  /* 0x000000ff0c00720c */ /* 0x000fc60003f66270 */
[----:B------:R-:W-:-:S05]  /*0b40*/  IMAD R17, R18, R17, R16 ;  /* 0x0000001112117224 */ /* 0x000fca00078e0210 */
[----:B------:R-:W-:-:S13]  /*0b50*/  ISETP.GT.U32.AND P2, PT, R6, R17, PT ;  /* 0x000000110600720c */ /* 0x000fda0003f44070 */
[----:B------:R-:W-:Y:S01]  /*0b60*/  @!P2 IMAD.IADD R17, R17, 0x1, -R18 ;  /* 0x000000011111a824 */ /* 0x000fe200078e0a12 */
[----:B------:R-:W-:-:S04]  /*0b70*/  @!P2 IADD3 R14, PT, PT, R14, 0x1, RZ ;  /* 0x000000010e0ea810 */ /* 0x000fc80007ffe0ff */
[----:B------:R-:W-:-:S13]  /*0b80*/  ISETP.GE.U32.AND P1, PT, R17, R6, PT ;  /* 0x000000061100720c */ /* 0x000fda0003f26070 */
[----:B------:R-:W-:-:S05]  /*0b90*/  @P1 VIADD R14, R14, 0x1 ;  /* 0x000000010e0e1836 */ /* 0x000fca0000000000 */
[----:B------:R-:W-:-:S04]  /*0ba0*/  @!P3 IADD3 R14, PT, PT, -R14, RZ, RZ ;  /* 0x000000ff0e0eb210 */ /* 0x000fc80007ffe1ff */
[----:B------:R-:W-:Y:S02]  /*0bb0*/  SEL R14, R0, R14, !P0 ;  /* 0x0000000e000e7207 */ /* 0x000fe40004000000 */
[----:B------:R-:W-:-:S03]  /*0bc0*/  IADD3 R8, PT, PT, R8, 0x1, RZ ;  /* 0x0000000108087810 */ /* 0x000fc60007ffe0ff */
[----:B------:R-:W-:Y:S01]  /*0bd0*/  IMAD.MOV R12, RZ, RZ, -R14 ;  /* 0x000000ffff0c7224 */ /* 0x000fe200078e0a0e */
[----:B------:R-:W-:Y:S01]  /*0be0*/  ISETP.NE.AND P1, PT, R8, RZ, PT ;  /* 0x000000ff0800720c */ /* 0x000fe20003f25270 */
[----:B------:R-:W-:Y:S02]  /*0bf0*/  IMAD R13, R14, R7, R7 ;  /* 0x000000070e0d7224 */ /* 0x000fe400078e0207 */
[----:B------:R-:W-:-:S04]  /*0c00*/  IMAD R12, R10, R12, R15 ;  /* 0x0000000c0a0c7224 */ /* 0x000fc800078e020f */
[----:B------:R-:W-:Y:S02]  /*0c10*/  IMAD R17, R7, UR4, R12 ;  /* 0x0000000407117c24 */ /* 0x000fe4000f8e020c */
[----:B----4-:R-:W-:-:S04]  /*0c20*/  IMAD.WIDE R12, R13, 0x4, R4 ;  /* 0x000000040d0c7825 */ /* 0x010fc800078e0204 */
[----:B------:R-:W-:-:S04]  /*0c30*/  IMAD.WIDE R16, R17, 0x4, R4 ;  /* 0x0000000411107825 */ /* 0x000fc800078e0204 */
[----:B------:R-:W-:Y:S01]  /*0c40*/  VIADD R15, R15, 0x1 ;  /* 0x000000010f0f7836 */ /* 0x000fe20000000000 */
[----:B--2---:R0:W-:Y:S04]  /*0c50*/  REDG.E.ADD.STRONG.GPU desc[UR6][R12.64+-0x4], R11 ;  /* 0xfffffc0b0c00798e */ /* 0x0041e8000c12e106 */
[----:B------:R0:W-:Y:S01]  /*0c60*/  REDG.E.ADD.STRONG.GPU desc[UR6][R16.64], R11 ;  /* 0x0000000b1000798e */ /* 0x0001e2000c12e106 */
[----:B------:R-:W-:Y:S05]  /*0c70*/  @P1 BRA `(.L_x_26) ;  /* 0xfffffffc00901947 */ /* 0x000fea000383ffff */
[----:B------:R-:W-:Y:S05]  /*0c80*/  EXIT ;  /* 0x000000000000794d */ /* 0x000fea0003800000 */
.L_x_27:
        /* <DEDUP_REMOVED lines=15> */
.L_x_30:


//--------------------- .nv.shared.reserved.0     --------------------------
	.section	.nv.shared.reserved.0,"aw",@nobits
	.weak		__nv_reservedSMEM_offset_0_alias
	.size		__nv_reservedSMEM_offset_0_alias, 0, 64
	.other		__nv_reservedSMEM_offset_0_alias,@"STO_CUDA_RESERVED_SHARED STV_DEFAULT"
__nv_reservedSMEM_offset_0_alias:
	.zero		0
	.zero		64


//--------------------- .nv.constant0._Z9updateMinPiS_iiiii --------------------------
	.section	.nv.constant0._Z9updateMinPiS_iiiii,"a",@progbits
	.sectionflags	@""
	.align	4
.nv.constant0._Z9updateMinPiS_iiiii:
	.zero		932


//--------------------- .nv.constant0._Z7findMinPiS_iiiii --------------------------
	.section	.nv.constant0._Z7findMinPiS_iiiii,"a",@progbits
	.sectionflags	@""
	.align	4
.nv.constant0._Z7findMinPiS_iiiii:
	.zero		932


//--------------------- .nv.constant0._Z8sumRandCPiS_iiiii --------------------------
	.section	.nv.constant0._Z8sumRandCPiS_iiiii,"a",@progbits
	.sectionflags	@""
	.align	4
.nv.constant0._Z8sumRandCPiS_iiiii:
	.zero		932


//--------------------- SYMBOLS --------------------------

	.type		.nv.reservedSmem.offset0,@object
	.size		.nv.reservedSmem.offset0,0x4
